//
// Generated by NVIDIA NVVM Compiler
//
// Compiler Build ID: CL-36424714
// Cuda compilation tools, release 13.0, V13.0.88
// Based on NVVM 20.0.0
//

.version 9.0
.target sm_100
.address_size 64

	// .globl	_Z11zero_matrixiiPdi
// _ZZ22operation_left_upper_tiidPdiS_ibE5cache has been demoted
// _ZZ22operation_left_lower_tiidPdiS_ibE5cache has been demoted

.visible .entry _Z11zero_matrixiiPdi(
	.param .u32 _Z11zero_matrixiiPdi_param_0,
	.param .u32 _Z11zero_matrixiiPdi_param_1,
	.param .u64 .ptr .align 1 _Z11zero_matrixiiPdi_param_2,
	.param .u32 _Z11zero_matrixiiPdi_param_3
)
{
	.reg .pred 	%p<5>;
	.reg .b32 	%r<20>;
	.reg .b64 	%rd<6>;

	ld.param.u32 	%r12, [_Z11zero_matrixiiPdi_param_0];
	ld.param.u32 	%r13, [_Z11zero_matrixiiPdi_param_1];
	ld.param.u64 	%rd2, [_Z11zero_matrixiiPdi_param_2];
	ld.param.u32 	%r14, [_Z11zero_matrixiiPdi_param_3];
	mov.u32 	%r17, %ctaid.x;
	setp.ge.s32 	%p1, %r17, %r13;
	@%p1 bra 	$L__BB0_6;
	mov.u32 	%r19, %tid.x;
	mov.u32 	%r3, %ntid.x;
	mov.u32 	%r4, %nctaid.x;
	cvta.to.global.u64 	%rd1, %rd2;
$L__BB0_2:
	setp.ge.s32 	%p2, %r19, %r12;
	@%p2 bra 	$L__BB0_5;
	mul.lo.s32 	%r7, %r17, %r14;
$L__BB0_4:
	add.s32 	%r15, %r19, %r7;
	mul.wide.s32 	%rd3, %r15, 8;
	add.s64 	%rd4, %rd1, %rd3;
	mov.b64 	%rd5, 0;
	st.global.u64 	[%rd4], %rd5;
	add.s32 	%r19, %r19, %r3;
	setp.lt.s32 	%p3, %r19, %r12;
	@%p3 bra 	$L__BB0_4;
$L__BB0_5:
	add.s32 	%r17, %r17, %r4;
	setp.lt.s32 	%p4, %r17, %r13;
	@%p4 bra 	$L__BB0_2;
$L__BB0_6:
	ret;

}
	// .globl	_Z12scale_matrixiidPdi
.visible .entry _Z12scale_matrixiidPdi(
	.param .u32 _Z12scale_matrixiidPdi_param_0,
	.param .u32 _Z12scale_matrixiidPdi_param_1,
	.param .f64 _Z12scale_matrixiidPdi_param_2,
	.param .u64 .ptr .align 1 _Z12scale_matrixiidPdi_param_3,
	.param .u32 _Z12scale_matrixiidPdi_param_4
)
{
	.reg .pred 	%p<5>;
	.reg .b32 	%r<20>;
	.reg .b64 	%rd<5>;
	.reg .b64 	%fd<4>;

	ld.param.u32 	%r12, [_Z12scale_matrixiidPdi_param_0];
	ld.param.u32 	%r13, [_Z12scale_matrixiidPdi_param_1];
	ld.param.f64 	%fd1, [_Z12scale_matrixiidPdi_param_2];
	ld.param.u64 	%rd2, [_Z12scale_matrixiidPdi_param_3];
	ld.param.u32 	%r14, [_Z12scale_matrixiidPdi_param_4];
	mov.u32 	%r17, %ctaid.x;
	setp.ge.s32 	%p1, %r17, %r13;
	@%p1 bra 	$L__BB1_6;
	mov.u32 	%r19, %tid.x;
	mov.u32 	%r3, %ntid.x;
	mov.u32 	%r4, %nctaid.x;
	cvta.to.global.u64 	%rd1, %rd2;
$L__BB1_2:
	setp.ge.s32 	%p2, %r19, %r12;
	@%p2 bra 	$L__BB1_5;
	mul.lo.s32 	%r7, %r17, %r14;
$L__BB1_4:
	add.s32 	%r15, %r19, %r7;
	mul.wide.s32 	%rd3, %r15, 8;
	add.s64 	%rd4, %rd1, %rd3;
	ld.global.f64 	%fd2, [%rd4];
	mul.f64 	%fd3, %fd1, %fd2;
	st.global.f64 	[%rd4], %fd3;
	add.s32 	%r19, %r19, %r3;
	setp.lt.s32 	%p3, %r19, %r12;
	@%p3 bra 	$L__BB1_4;
$L__BB1_5:
	add.s32 	%r17, %r17, %r4;
	setp.lt.s32 	%p4, %r17, %r13;
	@%p4 bra 	$L__BB1_2;
$L__BB1_6:
	ret;

}
	// .globl	_Z20operation_left_upperiiPdiS_ib
.visible .entry _Z20operation_left_upperiiPdiS_ib(
	.param .u32 _Z20operation_left_upperiiPdiS_ib_param_0,
	.param .u32 _Z20operation_left_upperiiPdiS_ib_param_1,
	.param .u64 .ptr .align 1 _Z20operation_left_upperiiPdiS_ib_param_2,
	.param .u32 _Z20operation_left_upperiiPdiS_ib_param_3,
	.param .u64 .ptr .align 1 _Z20operation_left_upperiiPdiS_ib_param_4,
	.param .u32 _Z20operation_left_upperiiPdiS_ib_param_5,
	.param .u8 _Z20operation_left_upperiiPdiS_ib_param_6
)
{
	.reg .pred 	%p<13>;
	.reg .b16 	%rs<2>;
	.reg .b32 	%r<29>;
	.reg .b64 	%rd<18>;
	.reg .b64 	%fd<9>;

	ld.param.u32 	%r18, [_Z20operation_left_upperiiPdiS_ib_param_0];
	ld.param.u32 	%r19, [_Z20operation_left_upperiiPdiS_ib_param_1];
	ld.param.u64 	%rd5, [_Z20operation_left_upperiiPdiS_ib_param_2];
	ld.param.u32 	%r20, [_Z20operation_left_upperiiPdiS_ib_param_3];
	ld.param.u64 	%rd6, [_Z20operation_left_upperiiPdiS_ib_param_4];
	ld.param.u32 	%r21, [_Z20operation_left_upperiiPdiS_ib_param_5];
	ld.param.s8 	%rs1, [_Z20operation_left_upperiiPdiS_ib_param_6];
	cvta.to.global.u64 	%rd1, %rd5;
	cvta.to.global.u64 	%rd2, %rd6;
	mov.u32 	%r24, %ctaid.x;
	setp.ge.s32 	%p2, %r24, %r19;
	@%p2 bra 	$L__BB2_14;
	mov.u32 	%r2, %tid.x;
	setp.eq.s32 	%p3, %r2, 0;
	setp.ne.s16 	%p4, %rs1, 0;
	and.pred  	%p1, %p3, %p4;
	mov.u32 	%r3, %ntid.x;
	mov.u32 	%r4, %nctaid.x;
	not.pred 	%p6, %p1;
$L__BB2_2:
	setp.lt.s32 	%p5, %r18, 1;
	@%p5 bra 	$L__BB2_13;
	mul.lo.s32 	%r6, %r24, %r21;
	add.s32 	%r7, %r2, %r6;
	cvt.s64.s32 	%rd7, %r6;
	mov.u32 	%r25, %r18;
$L__BB2_4:
	add.s32 	%r9, %r25, -1;
	cvt.s64.s32 	%rd3, %r25;
	add.s64 	%rd8, %rd3, %rd7;
	shl.b64 	%rd9, %rd8, 3;
	add.s64 	%rd4, %rd2, %rd9;
	@%p6 bra 	$L__BB2_7;
	ld.global.f64 	%fd1, [%rd4+-8];
	setp.eq.f64 	%p7, %fd1, 0d0000000000000000;
	@%p7 bra 	$L__BB2_7;
	mul.lo.s32 	%r22, %r9, %r20;
	cvt.s64.s32 	%rd10, %r22;
	add.s64 	%rd11, %rd10, %rd3;
	shl.b64 	%rd12, %rd11, 3;
	add.s64 	%rd13, %rd1, %rd12;
	ld.global.f64 	%fd3, [%rd13+-8];
	div.rn.f64 	%fd4, %fd1, %fd3;
	st.global.f64 	[%rd4+-8], %fd4;
$L__BB2_7:
	bar.sync 	0;
	setp.ge.s32 	%p8, %r2, %r9;
	@%p8 bra 	$L__BB2_12;
	mad.lo.s32 	%r26, %r9, %r21, %r2;
	mov.u32 	%r27, %r7;
	mov.u32 	%r28, %r2;
$L__BB2_9:
	ld.global.f64 	%fd2, [%rd4+-8];
	setp.eq.f64 	%p9, %fd2, 0d0000000000000000;
	@%p9 bra 	$L__BB2_11;
	mul.wide.s32 	%rd14, %r26, 8;
	add.s64 	%rd15, %rd1, %rd14;
	ld.global.f64 	%fd5, [%rd15];
	mul.f64 	%fd6, %fd2, %fd5;
	mul.wide.s32 	%rd16, %r27, 8;
	add.s64 	%rd17, %rd2, %rd16;
	ld.global.f64 	%fd7, [%rd17];
	sub.f64 	%fd8, %fd7, %fd6;
	st.global.f64 	[%rd17], %fd8;
$L__BB2_11:
	add.s32 	%r28, %r28, %r3;
	add.s32 	%r27, %r27, %r3;
	add.s32 	%r26, %r26, %r3;
	setp.lt.s32 	%p10, %r28, %r9;
	@%p10 bra 	$L__BB2_9;
$L__BB2_12:
	cvt.u32.u64 	%r23, %rd3;
	bar.sync 	0;
	setp.gt.s32 	%p11, %r23, 1;
	mov.u32 	%r25, %r9;
	@%p11 bra 	$L__BB2_4;
$L__BB2_13:
	add.s32 	%r24, %r24, %r4;
	setp.lt.s32 	%p12, %r24, %r19;
	@%p12 bra 	$L__BB2_2;
$L__BB2_14:
	ret;

}
	// .globl	_Z20operation_left_loweriiPdiS_ib
.visible .entry _Z20operation_left_loweriiPdiS_ib(
	.param .u32 _Z20operation_left_loweriiPdiS_ib_param_0,
	.param .u32 _Z20operation_left_loweriiPdiS_ib_param_1,
	.param .u64 .ptr .align 1 _Z20operation_left_loweriiPdiS_ib_param_2,
	.param .u32 _Z20operation_left_loweriiPdiS_ib_param_3,
	.param .u64 .ptr .align 1 _Z20operation_left_loweriiPdiS_ib_param_4,
	.param .u32 _Z20operation_left_loweriiPdiS_ib_param_5,
	.param .u8 _Z20operation_left_loweriiPdiS_ib_param_6
)
{
	.reg .pred 	%p<13>;
	.reg .b16 	%rs<2>;
	.reg .b32 	%r<37>;
	.reg .b64 	%rd<13>;
	.reg .b64 	%fd<9>;

	ld.param.u32 	%r21, [_Z20operation_left_loweriiPdiS_ib_param_0];
	ld.param.u32 	%r22, [_Z20operation_left_loweriiPdiS_ib_param_1];
	ld.param.u64 	%rd4, [_Z20operation_left_loweriiPdiS_ib_param_2];
	ld.param.u32 	%r23, [_Z20operation_left_loweriiPdiS_ib_param_3];
	ld.param.u64 	%rd5, [_Z20operation_left_loweriiPdiS_ib_param_4];
	ld.param.u32 	%r24, [_Z20operation_left_loweriiPdiS_ib_param_5];
	ld.param.s8 	%rs1, [_Z20operation_left_loweriiPdiS_ib_param_6];
	cvta.to.global.u64 	%rd1, %rd4;
	cvta.to.global.u64 	%rd2, %rd5;
	mov.u32 	%r32, %ctaid.x;
	setp.ge.s32 	%p2, %r32, %r22;
	@%p2 bra 	$L__BB3_14;
	mov.u32 	%r2, %tid.x;
	setp.eq.s32 	%p3, %r2, 0;
	setp.ne.s16 	%p4, %rs1, 0;
	and.pred  	%p1, %p3, %p4;
	mov.u32 	%r3, %ntid.x;
	mov.u32 	%r4, %nctaid.x;
	add.s32 	%r5, %r23, 1;
	not.pred 	%p6, %p1;
$L__BB3_2:
	setp.lt.s32 	%p5, %r21, 1;
	@%p5 bra 	$L__BB3_13;
	mul.lo.s32 	%r7, %r32, %r24;
	add.s32 	%r8, %r2, %r7;
	mov.b32 	%r33, 0;
$L__BB3_4:
	add.s32 	%r26, %r33, %r7;
	mul.wide.s32 	%rd6, %r26, 8;
	add.s64 	%rd3, %rd2, %rd6;
	@%p6 bra 	$L__BB3_7;
	ld.global.f64 	%fd1, [%rd3];
	setp.eq.f64 	%p7, %fd1, 0d0000000000000000;
	@%p7 bra 	$L__BB3_7;
	mad.lo.s32 	%r27, %r33, %r23, %r33;
	mul.wide.s32 	%rd7, %r27, 8;
	add.s64 	%rd8, %rd1, %rd7;
	ld.global.f64 	%fd3, [%rd8];
	div.rn.f64 	%fd4, %fd1, %fd3;
	st.global.f64 	[%rd3], %fd4;
$L__BB3_7:
	add.s32 	%r10, %r33, 1;
	add.s32 	%r28, %r10, %r2;
	bar.sync 	0;
	setp.ge.s32 	%p8, %r28, %r21;
	@%p8 bra 	$L__BB3_12;
	add.s32 	%r36, %r2, %r33;
	add.s32 	%r35, %r8, %r33;
	mad.lo.s32 	%r34, %r5, %r33, %r2;
$L__BB3_9:
	ld.global.f64 	%fd2, [%rd3];
	setp.eq.f64 	%p9, %fd2, 0d0000000000000000;
	@%p9 bra 	$L__BB3_11;
	add.s32 	%r29, %r34, 1;
	mul.wide.s32 	%rd9, %r29, 8;
	add.s64 	%rd10, %rd1, %rd9;
	ld.global.f64 	%fd5, [%rd10];
	mul.f64 	%fd6, %fd2, %fd5;
	add.s32 	%r30, %r35, 1;
	mul.wide.s32 	%rd11, %r30, 8;
	add.s64 	%rd12, %rd2, %rd11;
	ld.global.f64 	%fd7, [%rd12];
	sub.f64 	%fd8, %fd7, %fd6;
	st.global.f64 	[%rd12], %fd8;
$L__BB3_11:
	add.s32 	%r36, %r36, %r3;
	add.s32 	%r31, %r36, 1;
	add.s32 	%r35, %r35, %r3;
	add.s32 	%r34, %r34, %r3;
	setp.lt.s32 	%p10, %r31, %r21;
	@%p10 bra 	$L__BB3_9;
$L__BB3_12:
	bar.sync 	0;
	setp.ne.s32 	%p11, %r10, %r21;
	mov.u32 	%r33, %r10;
	@%p11 bra 	$L__BB3_4;
$L__BB3_13:
	add.s32 	%r32, %r32, %r4;
	setp.lt.s32 	%p12, %r32, %r22;
	@%p12 bra 	$L__BB3_2;
$L__BB3_14:
	ret;

}
	// .globl	_Z22operation_left_upper_tiidPdiS_ib
.visible .entry _Z22operation_left_upper_tiidPdiS_ib(
	.param .u32 _Z22operation_left_upper_tiidPdiS_ib_param_0,
	.param .u32 _Z22operation_left_upper_tiidPdiS_ib_param_1,
	.param .f64 _Z22operation_left_upper_tiidPdiS_ib_param_2,
	.param .u64 .ptr .align 1 _Z22operation_left_upper_tiidPdiS_ib_param_3,
	.param .u32 _Z22operation_left_upper_tiidPdiS_ib_param_4,
	.param .u64 .ptr .align 1 _Z22operation_left_upper_tiidPdiS_ib_param_5,
	.param .u32 _Z22operation_left_upper_tiidPdiS_ib_param_6,
	.param .u8 _Z22operation_left_upper_tiidPdiS_ib_param_7
)
{
	.reg .pred 	%p<13>;
	.reg .b16 	%rs<2>;
	.reg .b32 	%r<42>;
	.reg .b64 	%rd<13>;
	.reg .b64 	%fd<18>;
	// demoted variable
	.shared .align 8 .b8 _ZZ22operation_left_upper_tiidPdiS_ibE5cache[2048];
	ld.param.u32 	%r23, [_Z22operation_left_upper_tiidPdiS_ib_param_0];
	ld.param.u32 	%r24, [_Z22operation_left_upper_tiidPdiS_ib_param_1];
	ld.param.f64 	%fd4, [_Z22operation_left_upper_tiidPdiS_ib_param_2];
	ld.param.u64 	%rd4, [_Z22operation_left_upper_tiidPdiS_ib_param_3];
	ld.param.u32 	%r25, [_Z22operation_left_upper_tiidPdiS_ib_param_4];
	ld.param.u64 	%rd5, [_Z22operation_left_upper_tiidPdiS_ib_param_5];
	ld.param.u32 	%r26, [_Z22operation_left_upper_tiidPdiS_ib_param_6];
	ld.param.s8 	%rs1, [_Z22operation_left_upper_tiidPdiS_ib_param_7];
	cvta.to.global.u64 	%rd1, %rd4;
	cvta.to.global.u64 	%rd2, %rd5;
	mov.u32 	%r36, %ctaid.x;
	setp.ge.s32 	%p1, %r36, %r24;
	@%p1 bra 	$L__BB4_20;
	mov.u32 	%r2, %tid.x;
	mov.u32 	%r3, %ntid.x;
	add.s32 	%r4, %r2, %r3;
	shl.b32 	%r27, %r2, 3;
	mov.u32 	%r28, _ZZ22operation_left_upper_tiidPdiS_ibE5cache;
	add.s32 	%r5, %r28, %r27;
	mov.u32 	%r6, %nctaid.x;
$L__BB4_2:
	setp.lt.s32 	%p2, %r23, 1;
	@%p2 bra 	$L__BB4_19;
	mul.lo.s32 	%r8, %r36, %r26;
	mov.b32 	%r37, 0;
$L__BB4_4:
	mov.u32 	%r9, %r37;
	setp.ne.s32 	%p3, %r2, 0;
	add.s32 	%r30, %r9, %r8;
	mul.wide.s32 	%rd6, %r30, 8;
	add.s64 	%rd3, %rd2, %rd6;
	@%p3 bra 	$L__BB4_6;
	ld.global.f64 	%fd5, [%rd3];
	mul.f64 	%fd6, %fd4, %fd5;
	st.shared.f64 	[_ZZ22operation_left_upper_tiidPdiS_ibE5cache], %fd6;
$L__BB4_6:
	setp.ge.u32 	%p4, %r4, %r9;
	@%p4 bra 	$L__BB4_10;
	add.s32 	%r38, %r4, %r8;
	ld.shared.f64 	%fd17, [%r5];
	mad.lo.s32 	%r39, %r9, %r25, %r4;
	mov.u32 	%r40, %r4;
$L__BB4_8:
	mul.wide.s32 	%rd7, %r39, 8;
	add.s64 	%rd8, %rd1, %rd7;
	mul.wide.s32 	%rd9, %r38, 8;
	add.s64 	%rd10, %rd2, %rd9;
	ld.global.f64 	%fd7, [%rd8];
	ld.global.f64 	%fd8, [%rd10];
	mul.f64 	%fd9, %fd7, %fd8;
	sub.f64 	%fd17, %fd17, %fd9;
	add.s32 	%r40, %r40, %r3;
	add.s32 	%r39, %r39, %r3;
	add.s32 	%r38, %r38, %r3;
	setp.lt.u32 	%p5, %r40, %r9;
	@%p5 bra 	$L__BB4_8;
	st.shared.f64 	[%r5], %fd17;
$L__BB4_10:
	bar.sync 	0;
	add.s32 	%r37, %r9, 1;
	min.u32 	%r41, %r3, %r37;
	setp.lt.u32 	%p6, %r41, 2;
	@%p6 bra 	$L__BB4_14;
$L__BB4_11:
	add.s32 	%r31, %r41, 1;
	shr.u32 	%r21, %r31, 1;
	add.s32 	%r32, %r21, %r2;
	setp.ge.u32 	%p7, %r32, %r41;
	@%p7 bra 	$L__BB4_13;
	shl.b32 	%r33, %r21, 3;
	add.s32 	%r34, %r5, %r33;
	ld.shared.f64 	%fd10, [%r34];
	ld.shared.f64 	%fd11, [%r5];
	add.f64 	%fd12, %fd10, %fd11;
	st.shared.f64 	[%r5], %fd12;
$L__BB4_13:
	bar.sync 	0;
	setp.gt.u32 	%p8, %r41, 2;
	mov.u32 	%r41, %r21;
	@%p8 bra 	$L__BB4_11;
$L__BB4_14:
	setp.ne.s32 	%p9, %r2, 0;
	@%p9 bra 	$L__BB4_18;
	setp.eq.s16 	%p10, %rs1, 0;
	@%p10 bra 	$L__BB4_17;
	ld.shared.f64 	%fd13, [_ZZ22operation_left_upper_tiidPdiS_ibE5cache];
	mad.lo.s32 	%r35, %r9, %r25, %r9;
	mul.wide.s32 	%rd11, %r35, 8;
	add.s64 	%rd12, %rd1, %rd11;
	ld.global.f64 	%fd14, [%rd12];
	div.rn.f64 	%fd15, %fd13, %fd14;
	st.global.f64 	[%rd3], %fd15;
	bra.uni 	$L__BB4_18;
$L__BB4_17:
	ld.shared.f64 	%fd16, [_ZZ22operation_left_upper_tiidPdiS_ibE5cache];
	st.global.f64 	[%rd3], %fd16;
$L__BB4_18:
	bar.sync 	0;
	setp.ne.s32 	%p11, %r37, %r23;
	@%p11 bra 	$L__BB4_4;
$L__BB4_19:
	add.s32 	%r36, %r36, %r6;
	setp.lt.s32 	%p12, %r36, %r24;
	@%p12 bra 	$L__BB4_2;
$L__BB4_20:
	ret;

}
	// .globl	_Z22operation_left_lower_tiidPdiS_ib
.visible .entry _Z22operation_left_lower_tiidPdiS_ib(
	.param .u32 _Z22operation_left_lower_tiidPdiS_ib_param_0,
	.param .u32 _Z22operation_left_lower_tiidPdiS_ib_param_1,
	.param .f64 _Z22operation_left_lower_tiidPdiS_ib_param_2,
	.param .u64 .ptr .align 1 _Z22operation_left_lower_tiidPdiS_ib_param_3,
	.param .u32 _Z22operation_left_lower_tiidPdiS_ib_param_4,
	.param .u64 .ptr .align 1 _Z22operation_left_lower_tiidPdiS_ib_param_5,
	.param .u32 _Z22operation_left_lower_tiidPdiS_ib_param_6,
	.param .u8 _Z22operation_left_lower_tiidPdiS_ib_param_7
)
{
	.reg .pred 	%p<13>;
	.reg .b16 	%rs<3>;
	.reg .b32 	%r<50>;
	.reg .b64 	%rd<18>;
	.reg .b64 	%fd<19>;
	// demoted variable
	.shared .align 8 .b8 _ZZ22operation_left_lower_tiidPdiS_ibE5cache[2048];
	ld.param.u32 	%r24, [_Z22operation_left_lower_tiidPdiS_ib_param_0];
	ld.param.u32 	%r25, [_Z22operation_left_lower_tiidPdiS_ib_param_1];
	ld.param.u64 	%rd5, [_Z22operation_left_lower_tiidPdiS_ib_param_3];
	ld.param.u32 	%r26, [_Z22operation_left_lower_tiidPdiS_ib_param_4];
	ld.param.u64 	%rd6, [_Z22operation_left_lower_tiidPdiS_ib_param_5];
	cvta.to.global.u64 	%rd1, %rd5;
	cvta.to.global.u64 	%rd2, %rd6;
	mov.u32 	%r1, %ctaid.x;
	setp.ge.s32 	%p1, %r1, %r25;
	@%p1 bra 	$L__BB5_20;
	mov.u32 	%r2, %tid.x;
	mov.u32 	%r3, %ntid.x;
	shl.b32 	%r28, %r2, 3;
	mov.u32 	%r29, _ZZ22operation_left_lower_tiidPdiS_ibE5cache;
	add.s32 	%r4, %r29, %r28;
	add.s32 	%r5, %r2, %r3;
	shl.b32 	%r30, %r3, 3;
	add.s32 	%r6, %r29, %r30;
	mov.u32 	%r44, %r1;
$L__BB5_2:
	setp.lt.s32 	%p2, %r24, 1;
	@%p2 bra 	$L__BB5_19;
	ld.param.u32 	%r43, [_Z22operation_left_lower_tiidPdiS_ib_param_6];
	mul.lo.s32 	%r8, %r44, %r43;
	cvt.s64.s32 	%rd7, %r8;
	mov.u32 	%r45, %r24;
$L__BB5_4:
	mov.u32 	%r9, %r45;
	add.s32 	%r31, %r3, -1;
	setp.ne.s32 	%p3, %r2, %r31;
	add.s32 	%r45, %r9, -1;
	cvt.s64.s32 	%rd3, %r9;
	add.s64 	%rd8, %rd3, %rd7;
	shl.b64 	%rd9, %rd8, 3;
	add.s64 	%rd4, %rd2, %rd9;
	@%p3 bra 	$L__BB5_6;
	ld.param.f64 	%fd17, [_Z22operation_left_lower_tiidPdiS_ib_param_2];
	ld.global.f64 	%fd5, [%rd4+-8];
	mul.f64 	%fd6, %fd17, %fd5;
	st.shared.f64 	[%r4], %fd6;
$L__BB5_6:
	cvt.u32.u64 	%r32, %rd3;
	setp.lt.s32 	%p4, %r5, %r32;
	@%p4 bra 	$L__BB5_10;
	add.s32 	%r46, %r5, %r8;
	ld.shared.f64 	%fd18, [%r4];
	mad.lo.s32 	%r47, %r45, %r26, %r5;
	mov.u32 	%r48, %r5;
$L__BB5_8:
	cvt.u32.u64 	%r33, %rd3;
	mul.wide.s32 	%rd10, %r47, 8;
	add.s64 	%rd11, %rd1, %rd10;
	mul.wide.s32 	%rd12, %r46, 8;
	add.s64 	%rd13, %rd2, %rd12;
	ld.global.f64 	%fd7, [%rd11];
	ld.global.f64 	%fd8, [%rd13];
	mul.f64 	%fd9, %fd7, %fd8;
	sub.f64 	%fd18, %fd18, %fd9;
	add.s32 	%r48, %r48, %r3;
	add.s32 	%r47, %r47, %r3;
	add.s32 	%r46, %r46, %r3;
	setp.ge.s32 	%p5, %r48, %r33;
	@%p5 bra 	$L__BB5_8;
	st.shared.f64 	[%r4], %fd18;
$L__BB5_10:
	bar.sync 	0;
	sub.s32 	%r34, %r24, %r45;
	min.u32 	%r49, %r1, %r34;
	setp.lt.u32 	%p6, %r49, 2;
	@%p6 bra 	$L__BB5_14;
$L__BB5_11:
	add.s32 	%r35, %r49, 1;
	shr.u32 	%r21, %r35, 1;
	sub.s32 	%r22, %r2, %r21;
	sub.s32 	%r36, %r1, %r49;
	setp.le.u32 	%p7, %r22, %r36;
	@%p7 bra 	$L__BB5_13;
	shl.b32 	%r37, %r22, 3;
	mov.u32 	%r38, _ZZ22operation_left_lower_tiidPdiS_ibE5cache;
	add.s32 	%r39, %r38, %r37;
	ld.shared.f64 	%fd10, [%r39];
	ld.shared.f64 	%fd11, [%r4];
	add.f64 	%fd12, %fd10, %fd11;
	st.shared.f64 	[%r4], %fd12;
$L__BB5_13:
	bar.sync 	0;
	setp.gt.u32 	%p8, %r49, 2;
	mov.u32 	%r49, %r21;
	@%p8 bra 	$L__BB5_11;
$L__BB5_14:
	setp.ne.s32 	%p9, %r2, 0;
	@%p9 bra 	$L__BB5_18;
	ld.param.s8 	%rs2, [_Z22operation_left_lower_tiidPdiS_ib_param_7];
	setp.eq.s16 	%p10, %rs2, 0;
	@%p10 bra 	$L__BB5_17;
	ld.shared.f64 	%fd13, [%r6+-8];
	mul.lo.s32 	%r40, %r45, %r26;
	cvt.s64.s32 	%rd14, %r40;
	add.s64 	%rd15, %rd14, %rd3;
	shl.b64 	%rd16, %rd15, 3;
	add.s64 	%rd17, %rd1, %rd16;
	ld.global.f64 	%fd14, [%rd17+-8];
	div.rn.f64 	%fd15, %fd13, %fd14;
	st.global.f64 	[%rd4+-8], %fd15;
	bra.uni 	$L__BB5_18;
$L__BB5_17:
	ld.shared.f64 	%fd16, [%r6+-8];
	st.global.f64 	[%rd4+-8], %fd16;
$L__BB5_18:
	cvt.u32.u64 	%r41, %rd3;
	bar.sync 	0;
	setp.gt.s32 	%p11, %r41, 1;
	@%p11 bra 	$L__BB5_4;
$L__BB5_19:
	mov.u32 	%r42, %nctaid.x;
	add.s32 	%r44, %r44, %r42;
	setp.lt.s32 	%p12, %r44, %r25;
	@%p12 bra 	$L__BB5_2;
$L__BB5_20:
	ret;

}


// ===== COMPILED SASS (sm_100) =====

	.target	sm_100

	.elftype	@"ET_EXEC"


//--------------------- .note.nv.tkinfo           --------------------------
	.section	.note.nv.tkinfo,"",@"SHT_NOTE"
	.sectionflags	@"SHF_NOTE_NV_TKINFO"
	.tkinfo
        /*0018*/ 	.word	0x00000002
        /*0030*/ 	.string	""
        /*0030*/ 	.string	"ptxas"
        /*0030*/ 	.string	"Cuda compilation tools, release 13.0, V13.0.88"
        /*0030*/ 	.string	"Build cuda_13.0.r13.0/compiler.36424714_0"
        /*0030*/ 	.string	"-arch sm_100 -m 64 "



//--------------------- .note.nv.cuinfo           --------------------------
	.section	.note.nv.cuinfo,"",@"SHT_NOTE"
	.sectionflags	@"SHF_NOTE_NV_CUINFO"
        /*0018*/ 	.short	0x0002
        /*001a*/ 	.short	0x0064
        /*001c*/ 	.short	0x0082
	.zero		2


//--------------------- .nv.info                  --------------------------
	.section	.nv.info,"",@"SHT_CUDA_INFO"
	.align	4


	//----- nvinfo : EIATTR_REGCOUNT
	.align		4
        /*0000*/ 	.byte	0x04, 0x2f
        /*0002*/ 	.short	(.L_1 - .L_0)
	.align		4
.L_0:
        /*0004*/ 	.word	index@(_Z11zero_matrixiiPdi)
        /*0008*/ 	.word	0x0000000a


	//----- nvinfo : EIATTR_FRAME_SIZE
	.align		4
.L_1:
        /*000c*/ 	.byte	0x04, 0x11
        /*000e*/ 	.short	(.L_3 - .L_2)
	.align		4
.L_2:
        /*0010*/ 	.word	index@(_Z11zero_matrixiiPdi)
        /*0014*/ 	.word	0x00000000


	//----- nvinfo : EIATTR_REGCOUNT
	.align		4
.L_3:
        /*0018*/ 	.byte	0x04, 0x2f
        /*001a*/ 	.short	(.L_5 - .L_4)
	.align		4
.L_4:
        /*001c*/ 	.word	index@(_Z12scale_matrixiidPdi)
        /*0020*/ 	.word	0x0000000c


	//----- nvinfo : EIATTR_FRAME_SIZE
	.align		4
.L_5:
        /*0024*/ 	.byte	0x04, 0x11
        /*0026*/ 	.short	(.L_7 - .L_6)
	.align		4
.L_6:
        /*0028*/ 	.word	index@(_Z12scale_matrixiidPdi)
        /*002c*/ 	.word	0x00000000


	//----- nvinfo : EIATTR_REGCOUNT
	.align		4
.L_7:
        /*0030*/ 	.byte	0x04, 0x2f
        /*0032*/ 	.short	(.L_9 - .L_8)
	.align		4
.L_8:
        /*0034*/ 	.word	index@(_Z20operation_left_upperiiPdiS_ib)
        /*0038*/ 	.word	0x0000001c


	//----- nvinfo : EIATTR_FRAME_SIZE
	.align		4
.L_9:
        /*003c*/ 	.byte	0x04, 0x11
        /*003e*/ 	.short	(.L_11 - .L_10)
	.align		4
.L_10:
        /*0040*/ 	.word	index@($__internal_3_$__cuda_sm20_div_rn_f64_full)
        /*0044*/ 	.word	0x00000000


	//----- nvinfo : EIATTR_FRAME_SIZE
	.align		4
.L_11:
        /*0048*/ 	.byte	0x04, 0x11
        /*004a*/ 	.short	(.L_13 - .L_12)
	.align		4
.L_12:
        /*004c*/ 	.word	index@(_Z20operation_left_upperiiPdiS_ib)
        /*0050*/ 	.word	0x00000000


	//----- nvinfo : EIATTR_REGCOUNT
	.align		4
.L_13:
        /*0054*/ 	.byte	0x04, 0x2f
        /*0056*/ 	.short	(.L_15 - .L_14)
	.align		4
.L_14:
        /*0058*/ 	.word	index@(_Z20operation_left_loweriiPdiS_ib)
        /*005c*/ 	.word	0x0000001c


	//----- nvinfo : EIATTR_FRAME_SIZE
	.align		4
.L_15:
        /*0060*/ 	.byte	0x04, 0x11
        /*0062*/ 	.short	(.L_17 - .L_16)
	.align		4
.L_16:
        /*0064*/ 	.word	index@($__internal_2_$__cuda_sm20_div_rn_f64_full)
        /*0068*/ 	.word	0x00000000


	//----- nvinfo : EIATTR_FRAME_SIZE
	.align		4
.L_17:
        /*006c*/ 	.byte	0x04, 0x11
        /*006e*/ 	.short	(.L_19 - .L_18)
	.align		4
.L_18:
        /*0070*/ 	.word	index@(_Z20operation_left_loweriiPdiS_ib)
        /*0074*/ 	.word	0x00000000


	//----- nvinfo : EIATTR_REGCOUNT
	.align		4
.L_19:
        /*0078*/ 	.byte	0x04, 0x2f
        /*007a*/ 	.short	(.L_21 - .L_20)
	.align		4
.L_20:
        /*007c*/ 	.word	index@(_Z22operation_left_upper_tiidPdiS_ib)
        /*0080*/ 	.word	0x0000001d


	//----- nvinfo : EIATTR_FRAME_SIZE
	.align		4
.L_21:
        /*0084*/ 	.byte	0x04, 0x11
        /*0086*/ 	.short	(.L_23 - .L_22)
	.align		4
.L_22:
        /*0088*/ 	.word	index@($__internal_1_$__cuda_sm20_div_rn_f64_full)
        /*008c*/ 	.word	0x00000000


	//----- nvinfo : EIATTR_FRAME_SIZE
	.align		4
.L_23:
        /*0090*/ 	.byte	0x04, 0x11
        /*0092*/ 	.short	(.L_25 - .L_24)
	.align		4
.L_24:
        /*0094*/ 	.word	index@(_Z22operation_left_upper_tiidPdiS_ib)
        /*0098*/ 	.word	0x00000000


	//----- nvinfo : EIATTR_REGCOUNT
	.align		4
.L_25:
        /*009c*/ 	.byte	0x04, 0x2f
        /*009e*/ 	.short	(.L_27 - .L_26)
	.align		4
.L_26:
        /*00a0*/ 	.word	index@(_Z22operation_left_lower_tiidPdiS_ib)
        /*00a4*/ 	.word	0x0000001c


	//----- nvinfo : EIATTR_FRAME_SIZE
	.align		4
.L_27:
        /*00a8*/ 	.byte	0x04, 0x11
        /*00aa*/ 	.short	(.L_29 - .L_28)
	.align		4
.L_28:
        /*00ac*/ 	.word	index@($__internal_0_$__cuda_sm20_div_rn_f64_full)
        /*00b0*/ 	.word	0x00000000


	//----- nvinfo : EIATTR_FRAME_SIZE
	.align		4
.L_29:
        /*00b4*/ 	.byte	0x04, 0x11
        /*00b6*/ 	.short	(.L_31 - .L_30)
	.align		4
.L_30:
        /*00b8*/ 	.word	index@(_Z22operation_left_lower_tiidPdiS_ib)
        /*00bc*/ 	.word	0x00000000


	//----- nvinfo : EIATTR_MIN_STACK_SIZE
	.align		4
.L_31:
        /*00c0*/ 	.byte	0x04, 0x12
        /*00c2*/ 	.short	(.L_33 - .L_32)
	.align		4
.L_32:
        /*00c4*/ 	.word	index@(_Z22operation_left_lower_tiidPdiS_ib)
        /*00c8*/ 	.word	0x00000000


	//----- nvinfo : EIATTR_MIN_STACK_SIZE
	.align		4
.L_33:
        /*00cc*/ 	.byte	0x04, 0x12
        /*00ce*/ 	.short	(.L_35 - .L_34)
	.align		4
.L_34:
        /*00d0*/ 	.word	index@(_Z22operation_left_upper_tiidPdiS_ib)
        /*00d4*/ 	.word	0x00000000


	//----- nvinfo : EIATTR_MIN_STACK_SIZE
	.align		4
.L_35:
        /*00d8*/ 	.byte	0x04, 0x12
        /*00da*/ 	.short	(.L_37 - .L_36)
	.align		4
.L_36:
        /*00dc*/ 	.word	index@(_Z20operation_left_loweriiPdiS_ib)
        /*00e0*/ 	.word	0x00000000


	//----- nvinfo : EIATTR_MIN_STACK_SIZE
	.align		4
.L_37:
        /*00e4*/ 	.byte	0x04, 0x12
        /*00e6*/ 	.short	(.L_39 - .L_38)
	.align		4
.L_38:
        /*00e8*/ 	.word	index@(_Z20operation_left_upperiiPdiS_ib)
        /*00ec*/ 	.word	0x00000000


	//----- nvinfo : EIATTR_MIN_STACK_SIZE
	.align		4
.L_39:
        /*00f0*/ 	.byte	0x04, 0x12
        /*00f2*/ 	.short	(.L_41 - .L_40)
	.align		4
.L_40:
        /*00f4*/ 	.word	index@(_Z12scale_matrixiidPdi)
        /*00f8*/ 	.word	0x00000000


	//----- nvinfo : EIATTR_MIN_STACK_SIZE
	.align		4
.L_41:
        /*00fc*/ 	.byte	0x04, 0x12
        /*00fe*/ 	.short	(.L_43 - .L_42)
	.align		4
.L_42:
        /*0100*/ 	.word	index@(_Z11zero_matrixiiPdi)
        /*0104*/ 	.word	0x00000000
.L_43:


//--------------------- .nv.compat                --------------------------
	.section	.nv.compat,"",@"SHT_CUDA_COMPAT_INFO"
	.align	4
        /*0000*/ 	.byte	0x02, 0x09, 0x00, 0x00, 0x02, 0x02, 0x01, 0x00, 0x02, 0x05, 0x05, 0x00, 0x03, 0x07, 0x01, 0x01
        /*0010*/ 	.byte	0x02, 0x03, 0x00, 0x00, 0x02, 0x06, 0x01, 0x00, 0x04, 0x0b, 0x08, 0x00, 0x01, 0x00, 0x00, 0x00
        /*0020*/ 	.byte	0x00, 0x00, 0x00, 0x00


//--------------------- .nv.info._Z22operation_left_lower_tiidPdiS_ib --------------------------
	.section	.nv.info._Z22operation_left_lower_tiidPdiS_ib,"",@"SHT_CUDA_INFO"
	.sectionflags	@""
	.align	4


	//----- nvinfo : EIATTR_CUDA_API_VERSION
	.align		4
        /*0000*/ 	.byte	0x04, 0x37
        /*0002*/ 	.short	(.L_45 - .L_44)
.L_44:
        /*0004*/ 	.word	0x00000082


	//----- nvinfo : EIATTR_KPARAM_INFO
	.align		4
.L_45:
        /*0008*/ 	.byte	0x04, 0x17
        /*000a*/ 	.short	(.L_47 - .L_46)
.L_46:
        /*000c*/ 	.word	0x00000000
        /*0010*/ 	.short	0x0007
        /*0012*/ 	.short	0x002c
        /*0014*/ 	.byte	0x00, 0xf0, 0x05, 0x00


	//----- nvinfo : EIATTR_KPARAM_INFO
	.align		4
.L_47:
        /*0018*/ 	.byte	0x04, 0x17
        /*001a*/ 	.short	(.L_49 - .L_48)
.L_48:
        /*001c*/ 	.word	0x00000000
        /*0020*/ 	.short	0x0006
        /*0022*/ 	.short	0x0028
        /*0024*/ 	.byte	0x00, 0xf0, 0x11, 0x00


	//----- nvinfo : EIATTR_KPARAM_INFO
	.align		4
.L_49:
        /*0028*/ 	.byte	0x04, 0x17
        /*002a*/ 	.short	(.L_51 - .L_50)
.L_50:
        /*002c*/ 	.word	0x00000000
        /*0030*/ 	.short	0x0005
        /*0032*/ 	.short	0x0020
        /*0034*/ 	.byte	0x00, 0xf5, 0x21, 0x00


	//----- nvinfo : EIATTR_KPARAM_INFO
	.align		4
.L_51:
        /*0038*/ 	.byte	0x04, 0x17
        /*003a*/ 	.short	(.L_53 - .L_52)
.L_52:
        /*003c*/ 	.word	0x00000000
        /*0040*/ 	.short	0x0004
        /*0042*/ 	.short	0x0018
        /*0044*/ 	.byte	0x00, 0xf0, 0x11, 0x00


	//----- nvinfo : EIATTR_KPARAM_INFO
	.align		4
.L_53:
        /*0048*/ 	.byte	0x04, 0x17
        /*004a*/ 	.short	(.L_55 - .L_54)
.L_54:
        /*004c*/ 	.word	0x00000000
        /*0050*/ 	.short	0x0003
        /*0052*/ 	.short	0x0010
        /*0054*/ 	.byte	0x00, 0xf5, 0x21, 0x00


	//----- nvinfo : EIATTR_KPARAM_INFO
	.align		4
.L_55:
        /*0058*/ 	.byte	0x04, 0x17
        /*005a*/ 	.short	(.L_57 - .L_56)
.L_56:
        /*005c*/ 	.word	0x00000000
        /*0060*/ 	.short	0x0002
        /*0062*/ 	.short	0x0008
        /*0064*/ 	.byte	0x00, 0xf0, 0x21, 0x00


	//----- nvinfo : EIATTR_KPARAM_INFO
	.align		4
.L_57:
        /*0068*/ 	.byte	0x04, 0x17
        /*006a*/ 	.short	(.L_59 - .L_58)
.L_58:
        /*006c*/ 	.word	0x00000000
        /*0070*/ 	.short	0x0001
        /*0072*/ 	.short	0x0004
        /*0074*/ 	.byte	0x00, 0xf0, 0x11, 0x00


	//----- nvinfo : EIATTR_KPARAM_INFO
	.align		4
.L_59:
        /*0078*/ 	.byte	0x04, 0x17
        /*007a*/ 	.short	(.L_61 - .L_60)
.L_60:
        /*007c*/ 	.word	0x00000000
        /*0080*/ 	.short	0x0000
        /*0082*/ 	.short	0x0000
        /*0084*/ 	.byte	0x00, 0xf0, 0x11, 0x00


	//----- nvinfo : EIATTR_SPARSE_MMA_MASK
	.align		4
.L_61:
        /*0088*/ 	.byte	0x03, 0x50
        /*008a*/ 	.short	0x0000


	//----- nvinfo : EIATTR_MAXREG_COUNT
	.align		4
        /*008c*/ 	.byte	0x03, 0x1b
        /*008e*/ 	.short	0x00ff


	//----- nvinfo : EIATTR_NUM_BARRIERS
	.align		4
        /*0090*/ 	.byte	0x02, 0x4c
        /*0092*/ 	.byte	0x01
	.zero		1


	//----- nvinfo : EIATTR_MERCURY_ISA_VERSION
	.align		4
        /*0094*/ 	.byte	0x03, 0x5f
        /*0096*/ 	.short	0x0101


	//----- nvinfo : EIATTR_VRC_CTA_INIT_COUNT
	.align		4
        /*0098*/ 	.byte	0x02, 0x4a
	.zero		1
	.zero		1


	//----- nvinfo : EIATTR_EXIT_INSTR_OFFSETS
	.align		4
        /*009c*/ 	.byte	0x04, 0x1c
        /*009e*/ 	.short	(.L_63 - .L_62)


	//   ....[0]....
.L_62:
        /*00a0*/ 	.word	0x00000040


	//   ....[1]....
        /*00a4*/ 	.word	0x00000880


	//----- nvinfo : EIATTR_CRS_STACK_SIZE
	.align		4
.L_63:
        /*00a8*/ 	.byte	0x04, 0x1e
        /*00aa*/ 	.short	(.L_65 - .L_64)
.L_64:
        /*00ac*/ 	.word	0x00000000


	//----- nvinfo : EIATTR_CBANK_PARAM_SIZE
	.align		4
.L_65:
        /*00b0*/ 	.byte	0x03, 0x19
        /*00b2*/ 	.short	0x002d


	//----- nvinfo : EIATTR_PARAM_CBANK
	.align		4
        /*00b4*/ 	.byte	0x04, 0x0a
        /*00b6*/ 	.short	(.L_67 - .L_66)
	.align		4
.L_66:
        /*00b8*/ 	.word	index@(.nv.constant0._Z22operation_left_lower_tiidPdiS_ib)
        /*00bc*/ 	.short	0x0380
        /*00be*/ 	.short	0x002d


	//----- nvinfo : EIATTR_SW_WAR
	.align		4
.L_67:
        /*00c0*/ 	.byte	0x04, 0x36
        /*00c2*/ 	.short	(.L_69 - .L_68)
.L_68:
        /*00c4*/ 	.word	0x00000008
.L_69:


//--------------------- .nv.info._Z22operation_left_upper_tiidPdiS_ib --------------------------
	.section	.nv.info._Z22operation_left_upper_tiidPdiS_ib,"",@"SHT_CUDA_INFO"
	.sectionflags	@""
	.align	4


	//----- nvinfo : EIATTR_CUDA_API_VERSION
	.align		4
        /*0000*/ 	.byte	0x04, 0x37
        /*0002*/ 	.short	(.L_71 - .L_70)
.L_70:
        /*0004*/ 	.word	0x00000082


	//----- nvinfo : EIATTR_KPARAM_INFO
	.align		4
.L_71:
        /*0008*/ 	.byte	0x04, 0x17
        /*000a*/ 	.short	(.L_73 - .L_72)
.L_72:
        /*000c*/ 	.word	0x00000000
        /*0010*/ 	.short	0x0007
        /*0012*/ 	.short	0x002c
        /*0014*/ 	.byte	0x00, 0xf0, 0x05, 0x00


	//----- nvinfo : EIATTR_KPARAM_INFO
	.align		4
.L_73:
        /*0018*/ 	.byte	0x04, 0x17
        /*001a*/ 	.short	(.L_75 - .L_74)
.L_74:
        /*001c*/ 	.word	0x00000000
        /*0020*/ 	.short	0x0006
        /*0022*/ 	.short	0x0028
        /*0024*/ 	.byte	0x00, 0xf0, 0x11, 0x00


	//----- nvinfo : EIATTR_KPARAM_INFO
	.align		4
.L_75:
        /*0028*/ 	.byte	0x04, 0x17
        /*002a*/ 	.short	(.L_77 - .L_76)
.L_76:
        /*002c*/ 	.word	0x00000000
        /*0030*/ 	.short	0x0005
        /*0032*/ 	.short	0x0020
        /*0034*/ 	.byte	0x00, 0xf5, 0x21, 0x00


	//----- nvinfo : EIATTR_KPARAM_INFO
	.align		4
.L_77:
        /*0038*/ 	.byte	0x04, 0x17
        /*003a*/ 	.short	(.L_79 - .L_78)
.L_78:
        /*003c*/ 	.word	0x00000000
        /*0040*/ 	.short	0x0004
        /*0042*/ 	.short	0x0018
        /*0044*/ 	.byte	0x00, 0xf0, 0x11, 0x00


	//----- nvinfo : EIATTR_KPARAM_INFO
	.align		4
.L_79:
        /*0048*/ 	.byte	0x04, 0x17
        /*004a*/ 	.short	(.L_81 - .L_80)
.L_80:
        /*004c*/ 	.word	0x00000000
        /*0050*/ 	.short	0x0003
        /*0052*/ 	.short	0x0010
        /*0054*/ 	.byte	0x00, 0xf5, 0x21, 0x00


	//----- nvinfo : EIATTR_KPARAM_INFO
	.align		4
.L_81:
        /*0058*/ 	.byte	0x04, 0x17
        /*005a*/ 	.short	(.L_83 - .L_82)
.L_82:
        /*005c*/ 	.word	0x00000000
        /*0060*/ 	.short	0x0002
        /*0062*/ 	.short	0x0008
        /*0064*/ 	.byte	0x00, 0xf0, 0x21, 0x00


	//----- nvinfo : EIATTR_KPARAM_INFO
	.align		4
.L_83:
        /*0068*/ 	.byte	0x04, 0x17
        /*006a*/ 	.short	(.L_85 - .L_84)
.L_84:
        /*006c*/ 	.word	0x00000000
        /*0070*/ 	.short	0x0001
        /*0072*/ 	.short	0x0004
        /*0074*/ 	.byte	0x00, 0xf0, 0x11, 0x00


	//----- nvinfo : EIATTR_KPARAM_INFO
	.align		4
.L_85:
        /*0078*/ 	.byte	0x04, 0x17
        /*007a*/ 	.short	(.L_87 - .L_86)
.L_86:
        /*007c*/ 	.word	0x00000000
        /*0080*/ 	.short	0x0000
        /*0082*/ 	.short	0x0000
        /*0084*/ 	.byte	0x00, 0xf0, 0x11, 0x00


	//----- nvinfo : EIATTR_SPARSE_MMA_MASK
	.align		4
.L_87:
        /*0088*/ 	.byte	0x03, 0x50
        /*008a*/ 	.short	0x0000


	//----- nvinfo : EIATTR_MAXREG_COUNT
	.align		4
        /*008c*/ 	.byte	0x03, 0x1b
        /*008e*/ 	.short	0x00ff


	//----- nvinfo : EIATTR_NUM_BARRIERS
	.align		4
        /*0090*/ 	.byte	0x02, 0x4c
        /*0092*/ 	.byte	0x01
	.zero		1


	//----- nvinfo : EIATTR_MERCURY_ISA_VERSION
	.align		4
        /*0094*/ 	.byte	0x03, 0x5f
        /*0096*/ 	.short	0x0101


	//----- nvinfo : EIATTR_VRC_CTA_INIT_COUNT
	.align		4
        /*0098*/ 	.byte	0x02, 0x4a
	.zero		1
	.zero		1


	//----- nvinfo : EIATTR_EXIT_INSTR_OFFSETS
	.align		4
        /*009c*/ 	.byte	0x04, 0x1c
        /*009e*/ 	.short	(.L_89 - .L_88)


	//   ....[0]....
.L_88:
        /*00a0*/ 	.word	0x00000040


	//   ....[1]....
        /*00a4*/ 	.word	0x000007d0


	//----- nvinfo : EIATTR_CRS_STACK_SIZE
	.align		4
.L_89:
        /*00a8*/ 	.byte	0x04, 0x1e
        /*00aa*/ 	.short	(.L_91 - .L_90)
.L_90:
        /*00ac*/ 	.word	0x00000000


	//----- nvinfo : EIATTR_CBANK_PARAM_SIZE
	.align		4
.L_91:
        /*00b0*/ 	.byte	0x03, 0x19
        /*00b2*/ 	.short	0x002d


	//----- nvinfo : EIATTR_PARAM_CBANK
	.align		4
        /*00b4*/ 	.byte	0x04, 0x0a
        /*00b6*/ 	.short	(.L_93 - .L_92)
	.align		4
.L_92:
        /*00b8*/ 	.word	index@(.nv.constant0._Z22operation_left_upper_tiidPdiS_ib)
        /*00bc*/ 	.short	0x0380
        /*00be*/ 	.short	0x002d


	//----- nvinfo : EIATTR_SW_WAR
	.align		4
.L_93:
        /*00c0*/ 	.byte	0x04, 0x36
        /*00c2*/ 	.short	(.L_95 - .L_94)
.L_94:
        /*00c4*/ 	.word	0x00000008
.L_95:


//--------------------- .nv.info._Z20operation_left_loweriiPdiS_ib --------------------------
	.section	.nv.info._Z20operation_left_loweriiPdiS_ib,"",@"SHT_CUDA_INFO"
	.sectionflags	@""
	.align	4


	//----- nvinfo : EIATTR_CUDA_API_VERSION
	.align		4
        /*0000*/ 	.byte	0x04, 0x37
        /*0002*/ 	.short	(.L_97 - .L_96)
.L_96:
        /*0004*/ 	.word	0x00000082


	//----- nvinfo : EIATTR_KPARAM_INFO
	.align		4
.L_97:
        /*0008*/ 	.byte	0x04, 0x17
        /*000a*/ 	.short	(.L_99 - .L_98)
.L_98:
        /*000c*/ 	.word	0x00000000
        /*0010*/ 	.short	0x0006
        /*0012*/ 	.short	0x0024
        /*0014*/ 	.byte	0x00, 0xf0, 0x05, 0x00


	//----- nvinfo : EIATTR_KPARAM_INFO
	.align		4
.L_99:
        /*0018*/ 	.byte	0x04, 0x17
        /*001a*/ 	.short	(.L_101 - .L_100)
.L_100:
        /*001c*/ 	.word	0x00000000
        /*0020*/ 	.short	0x0005
        /*0022*/ 	.short	0x0020
        /*0024*/ 	.byte	0x00, 0xf0, 0x11, 0x00


	//----- nvinfo : EIATTR_KPARAM_INFO
	.align		4
.L_101:
        /*0028*/ 	.byte	0x04, 0x17
        /*002a*/ 	.short	(.L_103 - .L_102)
.L_102:
        /*002c*/ 	.word	0x00000000
        /*0030*/ 	.short	0x0004
        /*0032*/ 	.short	0x0018
        /*0034*/ 	.byte	0x00, 0xf5, 0x21, 0x00


	//----- nvinfo : EIATTR_KPARAM_INFO
	.align		4
.L_103:
        /*0038*/ 	.byte	0x04, 0x17
        /*003a*/ 	.short	(.L_105 - .L_104)
.L_104:
        /*003c*/ 	.word	0x00000000
        /*0040*/ 	.short	0x0003
        /*0042*/ 	.short	0x0010
        /*0044*/ 	.byte	0x00, 0xf0, 0x11, 0x00


	//----- nvinfo : EIATTR_KPARAM_INFO
	.align		4
.L_105:
        /*0048*/ 	.byte	0x04, 0x17
        /*004a*/ 	.short	(.L_107 - .L_106)
.L_106:
        /*004c*/ 	.word	0x00000000
        /*0050*/ 	.short	0x0002
        /*0052*/ 	.short	0x0008
        /*0054*/ 	.byte	0x00, 0xf5, 0x21, 0x00


	//----- nvinfo : EIATTR_KPARAM_INFO
	.align		4
.L_107:
        /*0058*/ 	.byte	0x04, 0x17
        /*005a*/ 	.short	(.L_109 - .L_108)
.L_108:
        /*005c*/ 	.word	0x00000000
        /*0060*/ 	.short	0x0001
        /*0062*/ 	.short	0x0004
        /*0064*/ 	.byte	0x00, 0xf0, 0x11, 0x00


	//----- nvinfo : EIATTR_KPARAM_INFO
	.align		4
.L_109:
        /*0068*/ 	.byte	0x04, 0x17
        /*006a*/ 	.short	(.L_111 - .L_110)
.L_110:
        /*006c*/ 	.word	0x00000000
        /*0070*/ 	.short	0x0000
        /*0072*/ 	.short	0x0000
        /*0074*/ 	.byte	0x00, 0xf0, 0x11, 0x00


	//----- nvinfo : EIATTR_SPARSE_MMA_MASK
	.align		4
.L_111:
        /*0078*/ 	.byte	0x03, 0x50
        /*007a*/ 	.short	0x0000


	//----- nvinfo : EIATTR_MAXREG_COUNT
	.align		4
        /*007c*/ 	.byte	0x03, 0x1b
        /*007e*/ 	.short	0x00ff


	//----- nvinfo : EIATTR_NUM_BARRIERS
	.align		4
        /*0080*/ 	.byte	0x02, 0x4c
        /*0082*/ 	.byte	0x01
	.zero		1


	//----- nvinfo : EIATTR_MERCURY_ISA_VERSION
	.align		4
        /*0084*/ 	.byte	0x03, 0x5f
        /*0086*/ 	.short	0x0101


	//----- nvinfo : EIATTR_VRC_CTA_INIT_COUNT
	.align		4
        /*0088*/ 	.byte	0x02, 0x4a
	.zero		1
	.zero		1


	//----- nvinfo : EIATTR_EXIT_INSTR_OFFSETS
	.align		4
        /*008c*/ 	.byte	0x04, 0x1c
        /*008e*/ 	.short	(.L_113 - .L_112)


	//   ....[0]....
.L_112:
        /*0090*/ 	.word	0x00000040


	//   ....[1]....
        /*0094*/ 	.word	0x00000620


	//----- nvinfo : EIATTR_CRS_STACK_SIZE
	.align		4
.L_113:
        /*0098*/ 	.byte	0x04, 0x1e
        /*009a*/ 	.short	(.L_115 - .L_114)
.L_114:
        /*009c*/ 	.word	0x00000000


	//----- nvinfo : EIATTR_CBANK_PARAM_SIZE
	.align		4
.L_115:
        /*00a0*/ 	.byte	0x03, 0x19
        /*00a2*/ 	.short	0x0025


	//----- nvinfo : EIATTR_PARAM_CBANK
	.align		4
        /*00a4*/ 	.byte	0x04, 0x0a
        /*00a6*/ 	.short	(.L_117 - .L_116)
	.align		4
.L_116:
        /*00a8*/ 	.word	index@(.nv.constant0._Z20operation_left_loweriiPdiS_ib)
        /*00ac*/ 	.short	0x0380
        /*00ae*/ 	.short	0x0025


	//----- nvinfo : EIATTR_SW_WAR
	.align		4
.L_117:
        /*00b0*/ 	.byte	0x04, 0x36
        /*00b2*/ 	.short	(.L_119 - .L_118)
.L_118:
        /*00b4*/ 	.word	0x00000008
.L_119:


//--------------------- .nv.info._Z20operation_left_upperiiPdiS_ib --------------------------
	.section	.nv.info._Z20operation_left_upperiiPdiS_ib,"",@"SHT_CUDA_INFO"
	.sectionflags	@""
	.align	4


	//----- nvinfo : EIATTR_CUDA_API_VERSION
	.align		4
        /*0000*/ 	.byte	0x04, 0x37
        /*0002*/ 	.short	(.L_121 - .L_120)
.L_120:
        /*0004*/ 	.word	0x00000082


	//----- nvinfo : EIATTR_KPARAM_INFO
	.align		4
.L_121:
        /*0008*/ 	.byte	0x04, 0x17
        /*000a*/ 	.short	(.L_123 - .L_122)
.L_122:
        /*000c*/ 	.word	0x00000000
        /*0010*/ 	.short	0x0006
        /*0012*/ 	.short	0x0024
        /*0014*/ 	.byte	0x00, 0xf0, 0x05, 0x00


	//----- nvinfo : EIATTR_KPARAM_INFO
	.align		4
.L_123:
        /*0018*/ 	.byte	0x04, 0x17
        /*001a*/ 	.short	(.L_125 - .L_124)
.L_124:
        /*001c*/ 	.word	0x00000000
        /*0020*/ 	.short	0x0005
        /*0022*/ 	.short	0x0020
        /*0024*/ 	.byte	0x00, 0xf0, 0x11, 0x00


	//----- nvinfo : EIATTR_KPARAM_INFO
	.align		4
.L_125:
        /*0028*/ 	.byte	0x04, 0x17
        /*002a*/ 	.short	(.L_127 - .L_126)
.L_126:
        /*002c*/ 	.word	0x00000000
        /*0030*/ 	.short	0x0004
        /*0032*/ 	.short	0x0018
        /*0034*/ 	.byte	0x00, 0xf5, 0x21, 0x00


	//----- nvinfo : EIATTR_KPARAM_INFO
	.align		4
.L_127:
        /*0038*/ 	.byte	0x04, 0x17
        /*003a*/ 	.short	(.L_129 - .L_128)
.L_128:
        /*003c*/ 	.word	0x00000000
        /*0040*/ 	.short	0x0003
        /*0042*/ 	.short	0x0010
        /*0044*/ 	.byte	0x00, 0xf0, 0x11, 0x00


	//----- nvinfo : EIATTR_KPARAM_INFO
	.align		4
.L_129:
        /*0048*/ 	.byte	0x04, 0x17
        /*004a*/ 	.short	(.L_131 - .L_130)
.L_130:
        /*004c*/ 	.word	0x00000000
        /*0050*/ 	.short	0x0002
        /*0052*/ 	.short	0x0008
        /*0054*/ 	.byte	0x00, 0xf5, 0x21, 0x00


	//----- nvinfo : EIATTR_KPARAM_INFO
	.align		4
.L_131:
        /*0058*/ 	.byte	0x04, 0x17
        /*005a*/ 	.short	(.L_133 - .L_132)
.L_132:
        /*005c*/ 	.word	0x00000000
        /*0060*/ 	.short	0x0001
        /*0062*/ 	.short	0x0004
        /*0064*/ 	.byte	0x00, 0xf0, 0x11, 0x00


	//----- nvinfo : EIATTR_KPARAM_INFO
	.align		4
.L_133:
        /*0068*/ 	.byte	0x04, 0x17
        /*006a*/ 	.short	(.L_135 - .L_134)
.L_134:
        /*006c*/ 	.word	0x00000000
        /*0070*/ 	.short	0x0000
        /*0072*/ 	.short	0x0000
        /*0074*/ 	.byte	0x00, 0xf0, 0x11, 0x00


	//----- nvinfo : EIATTR_SPARSE_MMA_MASK
	.align		4
.L_135:
        /*0078*/ 	.byte	0x03, 0x50
        /*007a*/ 	.short	0x0000


	//----- nvinfo : EIATTR_MAXREG_COUNT
	.align		4
        /*007c*/ 	.byte	0x03, 0x1b
        /*007e*/ 	.short	0x00ff


	//----- nvinfo : EIATTR_NUM_BARRIERS
	.align		4
        /*0080*/ 	.byte	0x02, 0x4c
        /*0082*/ 	.byte	0x01
	.zero		1


	//----- nvinfo : EIATTR_MERCURY_ISA_VERSION
	.align		4
        /*0084*/ 	.byte	0x03, 0x5f
        /*0086*/ 	.short	0x0101


	//----- nvinfo : EIATTR_VRC_CTA_INIT_COUNT
	.align		4
        /*0088*/ 	.byte	0x02, 0x4a
	.zero		1
	.zero		1


	//----- nvinfo : EIATTR_EXIT_INSTR_OFFSETS
	.align		4
        /*008c*/ 	.byte	0x04, 0x1c
        /*008e*/ 	.short	(.L_137 - .L_136)


	//   ....[0]....
.L_136:
        /*0090*/ 	.word	0x00000040


	//   ....[1]....
        /*0094*/ 	.word	0x00000600


	//----- nvinfo : EIATTR_CRS_STACK_SIZE
	.align		4
.L_137:
        /*0098*/ 	.byte	0x04, 0x1e
        /*009a*/ 	.short	(.L_139 - .L_138)
.L_138:
        /*009c*/ 	.word	0x00000000


	//----- nvinfo : EIATTR_CBANK_PARAM_SIZE
	.align		4
.L_139:
        /*00a0*/ 	.byte	0x03, 0x19
        /*00a2*/ 	.short	0x0025


	//----- nvinfo : EIATTR_PARAM_CBANK
	.align		4
        /*00a4*/ 	.byte	0x04, 0x0a
        /*00a6*/ 	.short	(.L_141 - .L_140)
	.align		4
.L_140:
        /*00a8*/ 	.word	index@(.nv.constant0._Z20operation_left_upperiiPdiS_ib)
        /*00ac*/ 	.short	0x0380
        /*00ae*/ 	.short	0x0025


	//----- nvinfo : EIATTR_SW_WAR
	.align		4
.L_141:
        /*00b0*/ 	.byte	0x04, 0x36
        /*00b2*/ 	.short	(.L_143 - .L_142)
.L_142:
        /*00b4*/ 	.word	0x00000008
.L_143:


//--------------------- .nv.info._Z12scale_matrixiidPdi --------------------------
	.section	.nv.info._Z12scale_matrixiidPdi,"",@"SHT_CUDA_INFO"
	.sectionflags	@""
	.align	4


	//----- nvinfo : EIATTR_CUDA_API_VERSION
	.align		4
        /*0000*/ 	.byte	0x04, 0x37
        /*0002*/ 	.short	(.L_145 - .L_144)
.L_144:
        /*0004*/ 	.word	0x00000082


	//----- nvinfo : EIATTR_KPARAM_INFO
	.align		4
.L_145:
        /*0008*/ 	.byte	0x04, 0x17
        /*000a*/ 	.short	(.L_147 - .L_146)
.L_146:
        /*000c*/ 	.word	0x00000000
        /*0010*/ 	.short	0x0004
        /*0012*/ 	.short	0x0018
        /*0014*/ 	.byte	0x00, 0xf0, 0x11, 0x00


	//----- nvinfo : EIATTR_KPARAM_INFO
	.align		4
.L_147:
        /*0018*/ 	.byte	0x04, 0x17
        /*001a*/ 	.short	(.L_149 - .L_148)
.L_148:
        /*001c*/ 	.word	0x00000000
        /*0020*/ 	.short	0x0003
        /*0022*/ 	.short	0x0010
        /*0024*/ 	.byte	0x00, 0xf5, 0x21, 0x00


	//----- nvinfo : EIATTR_KPARAM_INFO
	.align		4
.L_149:
        /*0028*/ 	.byte	0x04, 0x17
        /*002a*/ 	.short	(.L_151 - .L_150)
.L_150:
        /*002c*/ 	.word	0x00000000
        /*0030*/ 	.short	0x0002
        /*0032*/ 	.short	0x0008
        /*0034*/ 	.byte	0x00, 0xf0, 0x21, 0x00


	//----- nvinfo : EIATTR_KPARAM_INFO
	.align		4
.L_151:
        /*0038*/ 	.byte	0x04, 0x17
        /*003a*/ 	.short	(.L_153 - .L_152)
.L_152:
        /*003c*/ 	.word	0x00000000
        /*0040*/ 	.short	0x0001
        /*0042*/ 	.short	0x0004
        /*0044*/ 	.byte	0x00, 0xf0, 0x11, 0x00


	//----- nvinfo : EIATTR_KPARAM_INFO
	.align		4
.L_153:
        /*0048*/ 	.byte	0x04, 0x17
        /*004a*/ 	.short	(.L_155 - .L_154)
.L_154:
        /*004c*/ 	.word	0x00000000
        /*0050*/ 	.short	0x0000
        /*0052*/ 	.short	0x0000
        /*0054*/ 	.byte	0x00, 0xf0, 0x11, 0x00


	//----- nvinfo : EIATTR_SPARSE_MMA_MASK
	.align		4
.L_155:
        /*0058*/ 	.byte	0x03, 0x50
        /*005a*/ 	.short	0x0000


	//----- nvinfo : EIATTR_MAXREG_COUNT
	.align		4
        /*005c*/ 	.byte	0x03, 0x1b
        /*005e*/ 	.short	0x00ff


	//----- nvinfo : EIATTR_MERCURY_ISA_VERSION
	.align		4
        /*0060*/ 	.byte	0x03, 0x5f
        /*0062*/ 	.short	0x0101


	//----- nvinfo : EIATTR_VRC_CTA_INIT_COUNT
	.align		4
        /*0064*/ 	.byte	0x02, 0x4a
	.zero		1
	.zero		1


	//----- nvinfo : EIATTR_EXIT_INSTR_OFFSETS
	.align		4
        /*0068*/ 	.byte	0x04, 0x1c
        /*006a*/ 	.short	(.L_157 - .L_156)


	//   ....[0]....
.L_156:
        /*006c*/ 	.word	0x00000040


	//   ....[1]....
        /*0070*/ 	.word	0x000001d0


	//----- nvinfo : EIATTR_CRS_STACK_SIZE
	.align		4
.L_157:
        /*0074*/ 	.byte	0x04, 0x1e
        /*0076*/ 	.short	(.L_159 - .L_158)
.L_158:
        /*0078*/ 	.word	0x00000000


	//----- nvinfo : EIATTR_CBANK_PARAM_SIZE
	.align		4
.L_159:
        /*007c*/ 	.byte	0x03, 0x19
        /*007e*/ 	.short	0x001c


	//----- nvinfo : EIATTR_PARAM_CBANK
	.align		4
        /*0080*/ 	.byte	0x04, 0x0a
        /*0082*/ 	.short	(.L_161 - .L_160)
	.align		4
.L_160:
        /*0084*/ 	.word	index@(.nv.constant0._Z12scale_matrixiidPdi)
        /*0088*/ 	.short	0x0380
        /*008a*/ 	.short	0x001c


	//----- nvinfo : EIATTR_SW_WAR
	.align		4
.L_161:
        /*008c*/ 	.byte	0x04, 0x36
        /*008e*/ 	.short	(.L_163 - .L_162)
.L_162:
        /*0090*/ 	.word	0x00000008
.L_163:


//--------------------- .nv.info._Z11zero_matrixiiPdi --------------------------
	.section	.nv.info._Z11zero_matrixiiPdi,"",@"SHT_CUDA_INFO"
	.sectionflags	@""
	.align	4


	//----- nvinfo : EIATTR_CUDA_API_VERSION
	.align		4
        /*0000*/ 	.byte	0x04, 0x37
        /*0002*/ 	.short	(.L_165 - .L_164)
.L_164:
        /*0004*/ 	.word	0x00000082


	//----- nvinfo : EIATTR_KPARAM_INFO
	.align		4
.L_165:
        /*0008*/ 	.byte	0x04, 0x17
        /*000a*/ 	.short	(.L_167 - .L_166)
.L_166:
        /*000c*/ 	.word	0x00000000
        /*0010*/ 	.short	0x0003
        /*0012*/ 	.short	0x0010
        /*0014*/ 	.byte	0x00, 0xf0, 0x11, 0x00


	//----- nvinfo : EIATTR_KPARAM_INFO
	.align		4
.L_167:
        /*0018*/ 	.byte	0x04, 0x17
        /*001a*/ 	.short	(.L_169 - .L_168)
.L_168:
        /*001c*/ 	.word	0x00000000
        /*0020*/ 	.short	0x0002
        /*0022*/ 	.short	0x0008
        /*0024*/ 	.byte	0x00, 0xf5, 0x21, 0x00


	//----- nvinfo : EIATTR_KPARAM_INFO
	.align		4
.L_169:
        /*0028*/ 	.byte	0x04, 0x17
        /*002a*/ 	.short	(.L_171 - .L_170)
.L_170:
        /*002c*/ 	.word	0x00000000
        /*0030*/ 	.short	0x0001
        /*0032*/ 	.short	0x0004
        /*0034*/ 	.byte	0x00, 0xf0, 0x11, 0x00


	//----- nvinfo : EIATTR_KPARAM_INFO
	.align		4
.L_171:
        /*0038*/ 	.byte	0x04, 0x17
        /*003a*/ 	.short	(.L_173 - .L_172)
.L_172:
        /*003c*/ 	.word	0x00000000
        /*0040*/ 	.short	0x0000
        /*0042*/ 	.short	0x0000
        /*0044*/ 	.byte	0x00, 0xf0, 0x11, 0x00


	//----- nvinfo : EIATTR_SPARSE_MMA_MASK
	.align		4
.L_173:
        /*0048*/ 	.byte	0x03, 0x50
        /*004a*/ 	.short	0x0000


	//----- nvinfo : EIATTR_MAXREG_COUNT
	.align		4
        /*004c*/ 	.byte	0x03, 0x1b
        /*004e*/ 	.short	0x00ff


	//----- nvinfo : EIATTR_MERCURY_ISA_VERSION
	.align		4
        /*0050*/ 	.byte	0x03, 0x5f
        /*0052*/ 	.short	0x0101


	//----- nvinfo : EIATTR_VRC_CTA_INIT_COUNT
	.align		4
        /*0054*/ 	.byte	0x02, 0x4a
	.zero		1
	.zero		1


	//----- nvinfo : EIATTR_EXIT_INSTR_OFFSETS
	.align		4
        /*0058*/ 	.byte	0x04, 0x1c
        /*005a*/ 	.short	(.L_175 - .L_174)


	//   ....[0]....
.L_174:
        /*005c*/ 	.word	0x00000040


	//   ....[1]....
        /*0060*/ 	.word	0x000001a0


	//----- nvinfo : EIATTR_CRS_STACK_SIZE
	.align		4
.L_175:
        /*0064*/ 	.byte	0x04, 0x1e
        /*0066*/ 	.short	(.L_177 - .L_176)
.L_176:
        /*0068*/ 	.word	0x00000000


	//----- nvinfo : EIATTR_CBANK_PARAM_SIZE
	.align		4
.L_177:
        /*006c*/ 	.byte	0x03, 0x19
        /*006e*/ 	.short	0x0014


	//----- nvinfo : EIATTR_PARAM_CBANK
	.align		4
        /*0070*/ 	.byte	0x04, 0x0a
        /*0072*/ 	.short	(.L_179 - .L_178)
	.align		4
.L_178:
        /*0074*/ 	.word	index@(.nv.constant0._Z11zero_matrixiiPdi)
        /*0078*/ 	.short	0x0380
        /*007a*/ 	.short	0x0014


	//----- nvinfo : EIATTR_SW_WAR
	.align		4
.L_179:
        /*007c*/ 	.byte	0x04, 0x36
        /*007e*/ 	.short	(.L_181 - .L_180)
.L_180:
        /*0080*/ 	.word	0x00000008
.L_181:


//--------------------- .nv.callgraph             --------------------------
	.section	.nv.callgraph,"",@"SHT_CUDA_CALLGRAPH"
	.align	4
	.sectionentsize	8
	.align		4
        /*0000*/ 	.word	0x00000000
	.align		4
        /*0004*/ 	.word	0xffffffff
	.align		4
        /*0008*/ 	.word	0x00000000
	.align		4
        /*000c*/ 	.word	0xfffffffe
	.align		4
        /*0010*/ 	.word	0x00000000
	.align		4
        /*0014*/ 	.word	0xfffffffd
	.align		4
        /*0018*/ 	.word	0x00000000
	.align		4
        /*001c*/ 	.word	0xfffffffc


//--------------------- .text._Z22operation_left_lower_tiidPdiS_ib --------------------------
	.section	.text._Z22operation_left_lower_tiidPdiS_ib,"ax",@progbits
	.align	128
        .global         _Z22operation_left_lower_tiidPdiS_ib
        .type           _Z22operation_left_lower_tiidPdiS_ib,@function
        .size           _Z22operation_left_lower_tiidPdiS_ib,(.L_x_83 - _Z22operation_left_lower_tiidPdiS_ib)
        .other          _Z22operation_left_lower_tiidPdiS_ib,@"STO_CUDA_ENTRY STV_DEFAULT"
_Z22operation_left_lower_tiidPdiS_ib:
.text._Z22operation_left_lower_tiidPdiS_ib:
[----:B------:R-:W-:Y:S08]  /*0000*/  LDC R1, c[0x0][0x37c] ;  /* 0x0000df00ff017b82 */ /* 0x000ff00000000800 */
[----:B------:R-:W0:Y:S08]  /*0010*/  S2UR UR7, SR_CTAID.X ;  /* 0x00000000000779c3 */ /* 0x000e300000002500 */
[----:B------:R-:W0:Y:S02]  /*0020*/  LDC R0, c[0x0][0x384] ;  /* 0x0000e100ff007b82 */ /* 0x000e240000000800 */
[----:B0-----:R-:W-:-:S13]  /*0030*/  ISETP.LE.AND P0, PT, R0, UR7, PT ;  /* 0x0000000700007c0c */ /* 0x001fda000bf03270 */
[----:B------:R-:W-:Y:S05]  /*0040*/  @P0 EXIT ;  /* 0x000000000000094d */ /* 0x000fea0003800000 */
[----:B------:R-:W0:Y:S01]  /*0050*/  S2R R0, SR_TID.X ;  /* 0x0000000000007919 */ /* 0x000e220000002100 */
[----:B------:R-:W1:Y:S01]  /*0060*/  S2UR UR5, SR_CgaCtaId ;  /* 0x00000000000579c3 */ /* 0x000e620000008800 */
[----:B------:R-:W2:Y:S01]  /*0070*/  LDCU UR15, c[0x0][0x360] ;  /* 0x00006c00ff0f77ac */ /* 0x000ea20008000800 */
[----:B------:R-:W-:Y:S01]  /*0080*/  UMOV UR4, 0x400 ;  /* 0x0000040000047882 */ /* 0x000fe20000000000 */
[----:B------:R-:W3:Y:S01]  /*0090*/  LDCU.64 UR16, c[0x0][0x358] ;  /* 0x00006b00ff1077ac */ /* 0x000ee20008000a00 */
[----:B-1----:R-:W-:-:S04]  /*00a0*/  ULEA UR4, UR5, UR4, 0x18 ;  /* 0x0000000405047291 */ /* 0x002fc8000f8ec0ff */
[----:B--2---:R-:W-:Y:S02]  /*00b0*/  ULEA UR14, UR15, UR4, 0x3 ;  /* 0x000000040f0e7291 */ /* 0x004fe4000f8e18ff */
[C---:B0-----:R-:W-:Y:S01]  /*00c0*/  VIADD R12, R0.reuse, UR15 ;  /* 0x0000000f000c7c36 */ /* 0x041fe20008000000 */
[----:B------:R-:W-:Y:S01]  /*00d0*/  LEA R13, R0, UR4, 0x3 ;  /* 0x00000004000d7c11 */ /* 0x000fe2000f8e18ff */
[----:B---3--:R-:W-:-:S08]  /*00e0*/  UMOV UR4, UR7 ;  /* 0x0000000700047c82 */ /* 0x008fd00008000000 */
.L_x_14:
[----:B0-----:R-:W0:Y:S02]  /*00f0*/  LDCU UR5, c[0x0][0x380] ;  /* 0x00007000ff0577ac */ /* 0x001e240008000800 */
[----:B0-----:R-:W-:-:S09]  /*0100*/  UISETP.GE.AND UP0, UPT, UR5, 0x1, UPT ;  /* 0x000000010500788c */ /* 0x001fd2000bf06270 */
[----:B-12---:R-:W-:Y:S05]  /*0110*/  BRA.U !UP0, `(.L_x_0) ;  /* 0x0000000508c47547 */ /* 0x006fea000b800000 */
[----:B------:R-:W0:Y:S01]  /*0120*/  LDCU UR6, c[0x0][0x3a8] ;  /* 0x00007500ff0677ac */ /* 0x000e220008000800 */
[----:B------:R-:W1:Y:S01]  /*0130*/  LDCU UR5, c[0x0][0x380] ;  /* 0x00007000ff0577ac */ /* 0x000e620008000800 */
[----:B0-----:R-:W-:-:S04]  /*0140*/  UIMAD UR12, UR4, UR6, URZ ;  /* 0x00000006040c72a4 */ /* 0x001fc8000f8e02ff */
[----:B-1----:R-:W-:-:S12]  /*0150*/  USHF.R.S32.HI UR18, URZ, 0x1f, UR12 ;  /* 0x0000001fff127899 */ /* 0x002fd8000801140c */
.L_x_13:
[----:B0-----:R-:W0:Y:S01]  /*0160*/  LDCU.64 UR10, c[0x0][0x3a0] ;  /* 0x00007400ff0a77ac */ /* 0x001e220008000a00 */
[----:B------:R-:W-:Y:S01]  /*0170*/  BSSY.RECONVERGENT B0, `(.L_x_1) ;  /* 0x0000012000007945 */ /* 0x000fe20003800200 */
[----:B------:R-:W-:Y:S02]  /*0180*/  USHF.R.S32.HI UR19, URZ, 0x1f, UR5 ;  /* 0x0000001fff137899 */ /* 0x000fe40008011405 */
[----:B------:R-:W-:Y:S02]  /*0190*/  UIADD3 UR6, UP0, UPT, UR12, UR5, URZ ;  /* 0x000000050c067290 */ /* 0x000fe4000ff1e0ff */
[----:B------:R-:W-:Y:S01]  /*01a0*/  UMOV UR13, UR5 ;  /* 0x00000005000d7c82 */ /* 0x000fe20008000000 */
[----:B------:R-:W-:Y:S01]  /*01b0*/  UIADD3 UR5, UPT, UPT, UR5, -0x1, URZ ;  /* 0xffffffff05057890 */ /* 0x000fe2000fffe0ff */
[----:B------:R-:W-:Y:S01]  /*01c0*/  ISETP.GE.AND P1, PT, R12, UR13, PT ;  /* 0x0000000d0c007c0c */ /* 0x000fe2000bf26270 */
[----:B------:R-:W-:Y:S02]  /*01d0*/  UIADD3.X UR8, UPT, UPT, UR18, UR19, URZ, UP0, !UPT ;  /* 0x0000001312087290 */ /* 0x000fe400087fe4ff */
[----:B0-----:R-:W-:-:S02]  /*01e0*/  ULEA UR9, UP0, UR6, UR10, 0x3 ;  /* 0x0000000a06097291 */ /* 0x001fc4000f8018ff */
[----:B------:R-:W-:Y:S02]  /*01f0*/  UIADD3 UR10, UPT, UPT, UR15, -0x1, URZ ;  /* 0xffffffff0f0a7890 */ /* 0x000fe4000fffe0ff */
[----:B------:R-:W-:Y:S02]  /*0200*/  ULEA.HI.X UR8, UR6, UR11, UR8, 0x3, UP0 ;  /* 0x0000000b06087291 */ /* 0x000fe400080f1c08 */
[----:B--2---:R-:W-:Y:S02]  /*0210*/  IMAD.U32 R4, RZ, RZ, UR9 ;  /* 0x00000009ff047e24 */ /* 0x004fe4000f8e00ff */
[----:B------:R-:W-:Y:S02]  /*0220*/  ISETP.NE.AND P0, PT, R0, UR10, PT ;  /* 0x0000000a00007c0c */ /* 0x000fe4000bf05270 */
[----:B------:R-:W-:-:S11]  /*0230*/  IMAD.U32 R5, RZ, RZ, UR8 ;  /* 0x00000008ff057e24 */ /* 0x000fd6000f8e00ff */
[----:B-1----:R-:W-:Y:S05]  /*0240*/  @P0 BRA `(.L_x_2) ;  /* 0x0000000000100947 */ /* 0x002fea0003800000 */
[----:B------:R-:W2:Y:S01]  /*0250*/  LDG.E.64 R2, desc[UR16][R4.64+-0x8] ;  /* 0xfffff81004027981 */ /* 0x000ea2000c1e1b00 */
[----:B------:R-:W2:Y:S02]  /*0260*/  LDCU.64 UR8, c[0x0][0x388] ;  /* 0x00007100ff0877ac */ /* 0x000ea40008000a00 */
[----:B--2---:R-:W-:-:S07]  /*0270*/  DMUL R2, R2, UR8 ;  /* 0x0000000802027c28 */ /* 0x004fce0008000000 */
[----:B------:R0:W-:Y:S04]  /*0280*/  STS.64 [R13], R2 ;  /* 0x000000020d007388 */ /* 0x0001e80000000a00 */
.L_x_2:
[----:B------:R-:W-:Y:S05]  /*0290*/  BSYNC.RECONVERGENT B0 ;  /* 0x0000000000007941 */ /* 0x000fea0003800200 */
.L_x_1:
[----:B------:R-:W-:Y:S04]  /*02a0*/  BSSY.RECONVERGENT B0, `(.L_x_3) ;  /* 0x0000016000007945 */ /* 0x000fe80003800200 */
[----:B------:R-:W-:Y:S05]  /*02b0*/  @!P1 BRA `(.L_x_4) ;  /* 0x0000000000509947 */ /* 0x000fea0003800000 */
[----:B------:R1:W2:Y:S01]  /*02c0*/  LDS.64 R8, [R13] ;  /* 0x000000000d087984 */ /* 0x0002a20000000a00 */
[----:B------:R-:W3:Y:S01]  /*02d0*/  LDC R19, c[0x0][0x398] ;  /* 0x0000e600ff137b82 */ /* 0x000ee20000000800 */
[----:B------:R-:W-:Y:S01]  /*02e0*/  BSSY.RECONVERGENT B1, `(.L_x_5) ;  /* 0x0000010000017945 */ /* 0x000fe20003800200 */
[----:B------:R-:W-:Y:S02]  /*02f0*/  VIADD R17, R12, UR12 ;  /* 0x0000000c0c117c36 */ /* 0x000fe40008000000 */
[----:B------:R-:W-:-:S04]  /*0300*/  IMAD.MOV.U32 R16, RZ, RZ, R12 ;  /* 0x000000ffff107224 */ /* 0x000fc800078e000c */
[----:B------:R-:W4:Y:S08]  /*0310*/  LDC.64 R6, c[0x0][0x390] ;  /* 0x0000e400ff067b82 */ /* 0x000f300000000a00 */
[----:B0-----:R-:W0:Y:S01]  /*0320*/  LDC.64 R2, c[0x0][0x3a0] ;  /* 0x0000e800ff027b82 */ /* 0x001e220000000a00 */
[----:B-123--:R-:W-:-:S07]  /*0330*/  IMAD R19, R19, UR5, R12 ;  /* 0x0000000513137c24 */ /* 0x00efce000f8e020c */
.L_x_6:
[----:B----4-:R-:W-:-:S04]  /*0340*/  IMAD.WIDE R10, R19, 0x8, R6 ;  /* 0x00000008130a7825 */ /* 0x010fc800078e0206 */
[----:B0-----:R-:W-:Y:S02]  /*0350*/  IMAD.WIDE R14, R17, 0x8, R2 ;  /* 0x00000008110e7825 */ /* 0x001fe400078e0202 */
[----:B------:R-:W2:Y:S04]  /*0360*/  LDG.E.64 R10, desc[UR16][R10.64] ;  /* 0x000000100a0a7981 */ /* 0x000ea8000c1e1b00 */
[----:B------:R-:W2:Y:S01]  /*0370*/  LDG.E.64 R14, desc[UR16][R14.64] ;  /* 0x000000100e0e7981 */ /* 0x000ea2000c1e1b00 */
[----:B------:R-:W-:Y:S02]  /*0380*/  VIADD R16, R16, UR15 ;  /* 0x0000000f10107c36 */ /* 0x000fe40008000000 */
[----:B------:R-:W-:Y:S02]  /*0390*/  VIADD R19, R19, UR15 ;  /* 0x0000000f13137c36 */ /* 0x000fe40008000000 */
[----:B------:R-:W-:Y:S01]  /*03a0*/  VIADD R17, R17, UR15 ;  /* 0x0000000f11117c36 */ /* 0x000fe20008000000 */
[----:B------:R-:W-:Y:S01]  /*03b0*/  ISETP.GE.AND P0, PT, R16, UR13, PT ;  /* 0x0000000d10007c0c */ /* 0x000fe2000bf06270 */
[----:B--2---:R-:W-:-:S12]  /*03c0*/  DFMA R8, -R10, R14, R8 ;  /* 0x0000000e0a08722b */ /* 0x004fd80000000108 */
[----:B------:R-:W-:Y:S05]  /*03d0*/  @P0 BRA `(.L_x_6) ;  /* 0xfffffffc00d80947 */ /* 0x000fea000383ffff */
[----:B------:R-:W-:Y:S05]  /*03e0*/  BSYNC.RECONVERGENT B1 ;  /* 0x0000000000017941 */ /* 0x000fea0003800200 */
.L_x_5:
[----:B------:R1:W-:Y:S02]  /*03f0*/  STS.64 [R13], R8 ;  /* 0x000000080d007388 */ /* 0x0003e40000000a00 */
.L_x_4:
[----:B------:R-:W-:Y:S05]  /*0400*/  BSYNC.RECONVERGENT B0 ;  /* 0x0000000000007941 */ /* 0x000fea0003800200 */
.L_x_3:
[----:B0-----:R-:W0:Y:S01]  /*0410*/  LDC R3, c[0x0][0x380] ;  /* 0x0000e000ff037b82 */ /* 0x001e220000000800 */
[----:B------:R-:W-:-:S07]  /*0420*/  IMAD R2, RZ, RZ, -UR5 ;  /* 0x80000005ff027e24 */ /* 0x000fce000f8e02ff */
[----:B------:R-:W-:Y:S01]  /*0430*/  BAR.SYNC.DEFER_BLOCKING 0x0 ;  /* 0x0000000000007b1d */ /* 0x000fe20000010000 */
[----:B------:R-:W-:Y:S02]  /*0440*/  ISETP.NE.AND P1, PT, R0, RZ, PT ;  /* 0x000000ff0000720c */ /* 0x000fe40003f25270 */
[----:B0-----:R-:W-:-:S04]  /*0450*/  VIADDMNMX.U32 R2, R2, R3, UR7, PT ;  /* 0x0000000702027e46 */ /* 0x001fc8000b800003 */
[----:B------:R-:W-:-:S13]  /*0460*/  ISETP.GE.U32.AND P0, PT, R2, 0x2, PT ;  /* 0x000000020200780c */ /* 0x000fda0003f06070 */
[----:B------:R-:W-:Y:S05]  /*0470*/  @!P0 BRA `(.L_x_7) ;  /* 0x0000000000488947 */ /* 0x000fea0003800000 */
[----:B-1----:R-:W-:-:S07]  /*0480*/  IMAD.MOV.U32 R8, RZ, RZ, R2 ;  /* 0x000000ffff087224 */ /* 0x002fce00078e0002 */
.L_x_8:
[----:B------:R-:W-:-:S05]  /*0490*/  VIADD R2, R8, 0x1 ;  /* 0x0000000108027836 */ /* 0x000fca0000000000 */
[----:B------:R-:W-:Y:S02]  /*04a0*/  SHF.R.U32.HI R11, RZ, 0x1, R2 ;  /* 0x00000001ff0b7819 */ /* 0x000fe40000011602 */
[----:B------:R-:W-:-:S03]  /*04b0*/  IADD3 R2, PT, PT, -R8, UR7, RZ ;  /* 0x0000000708027c10 */ /* 0x000fc6000fffe1ff */
[----:B------:R-:W-:-:S05]  /*04c0*/  IMAD.IADD R9, R0, 0x1, -R11 ;  /* 0x0000000100097824 */ /* 0x000fca00078e0a0b */
[----:B------:R-:W-:-:S13]  /*04d0*/  ISETP.GT.U32.AND P0, PT, R9, R2, PT ;  /* 0x000000020900720c */ /* 0x000fda0003f04070 */
[----:B------:R-:W0:Y:S01]  /*04e0*/  @P0 S2R R3, SR_CgaCtaId ;  /* 0x0000000000030919 */ /* 0x000e220000008800 */
[----:B------:R-:W-:Y:S01]  /*04f0*/  @P0 MOV R2, 0x400 ;  /* 0x0000040000020802 */ /* 0x000fe20000000f00 */
[----:B------:R-:W-:Y:S03]  /*0500*/  @P0 LDS.64 R6, [R13] ;  /* 0x000000000d060984 */ /* 0x000fe60000000a00 */
[----:B0-----:R-:W-:-:S05]  /*0510*/  @P0 LEA R2, R3, R2, 0x18 ;  /* 0x0000000203020211 */ /* 0x001fca00078ec0ff */
[----:B------:R-:W-:-:S05]  /*0520*/  @P0 IMAD R9, R9, 0x8, R2 ;  /* 0x0000000809090824 */ /* 0x000fca00078e0202 */
[----:B------:R-:W0:Y:S02]  /*0530*/  @P0 LDS.64 R2, [R9] ;  /* 0x0000000009020984 */ /* 0x000e240000000a00 */
[----:B0-----:R-:W-:-:S07]  /*0540*/  @P0 DADD R2, R2, R6 ;  /* 0x0000000002020229 */ /* 0x001fce0000000006 */
[----:B------:R0:W-:Y:S01]  /*0550*/  @P0 STS.64 [R13], R2 ;  /* 0x000000020d000388 */ /* 0x0001e20000000a00 */
[----:B------:R-:W-:Y:S01]  /*0560*/  BAR.SYNC.DEFER_BLOCKING 0x0 ;  /* 0x0000000000007b1d */ /* 0x000fe20000010000 */
[----:B------:R-:W-:Y:S01]  /*0570*/  ISETP.GT.U32.AND P0, PT, R8, 0x2, PT ;  /* 0x000000020800780c */ /* 0x000fe20003f04070 */
[----:B------:R-:W-:-:S12]  /*0580*/  IMAD.MOV.U32 R8, RZ, RZ, R11 ;  /* 0x000000ffff087224 */ /* 0x000fd800078e000b */
[----:B0-----:R-:W-:Y:S05]  /*0590*/  @P0 BRA `(.L_x_8) ;  /* 0xfffffffc00bc0947 */ /* 0x001fea000383ffff */
.L_x_7:
[----:B------:R-:W-:Y:S04]  /*05a0*/  BSSY.RECONVERGENT B0, `(.L_x_9) ;  /* 0x0000025000007945 */ /* 0x000fe80003800200 */
[----:B------:R-:W-:Y:S05]  /*05b0*/  @P1 BRA `(.L_x_10) ;  /* 0x00000000008c1947 */ /* 0x000fea0003800000 */
[----:B------:R-:W0:Y:S02]  /*05c0*/  LDCU.U8 UR6, c[0x0][0x3ac] ;  /* 0x00007580ff0677ac */ /* 0x000e240008000000 */
[----:B0-----:R-:W-:-:S04]  /*05d0*/  UPRMT UR6, UR6, 0x8880, URZ ;  /* 0x0000888006067896 */ /* 0x001fc800080000ff */
[----:B------:R-:W-:-:S09]  /*05e0*/  UISETP.NE.AND UP0, UPT, UR6, URZ, UPT ;  /* 0x000000ff0600728c */ /* 0x000fd2000bf05270 */
[----:B------:R-:W-:Y:S05]  /*05f0*/  BRA.U !UP0, `(.L_x_11) ;  /* 0x0000000108747547 */ /* 0x000fea000b800000 */
[----:B------:R-:W0:Y:S01]  /*0600*/  LDCU UR6, c[0x0][0x398] ;  /* 0x00007300ff0677ac */ /* 0x000e220008000800 */
[----:B-1----:R-:W1:Y:S01]  /*0610*/  LDS.64 R8, [UR14+-0x8] ;  /* 0xfffff80eff087984 */ /* 0x002e620008000a00 */
[----:B------:R-:W2:Y:S01]  /*0620*/  LDCU.64 UR10, c[0x0][0x390] ;  /* 0x00007200ff0a77ac */ /* 0x000ea20008000a00 */
[----:B0-----:R-:W-:-:S04]  /*0630*/  UIMAD UR6, UR5, UR6, URZ ;  /* 0x00000006050672a4 */ /* 0x001fc8000f8e02ff */
[----:B------:R-:W-:-:S04]  /*0640*/  UIADD3 UR8, UP0, UPT, UR6, UR13, URZ ;  /* 0x0000000d06087290 */ /* 0x000fc8000ff1e0ff */
[----:B------:R-:W-:Y:S02]  /*0650*/  ULEA.HI.X.SX32 UR9, UR6, UR19, 0x1, UP0 ;  /* 0x0000001306097291 */ /* 0x000fe400080f0eff */
[----:B--2---:R-:W-:-:S04]  /*0660*/  ULEA UR6, UP0, UR8, UR10, 0x3 ;  /* 0x0000000a08067291 */ /* 0x004fc8000f8018ff */
[----:B------:R-:W-:Y:S02]  /*0670*/  ULEA.HI.X UR8, UR8, UR11, UR9, 0x3, UP0 ;  /* 0x0000000b08087291 */ /* 0x000fe400080f1c09 */
[----:B------:R-:W-:-:S04]  /*0680*/  IMAD.U32 R24, RZ, RZ, UR6 ;  /* 0x00000006ff187e24 */ /* 0x000fc8000f8e00ff */
[----:B------:R-:W-:-:S06]  /*0690*/  IMAD.U32 R25, RZ, RZ, UR8 ;  /* 0x00000008ff197e24 */ /* 0x000fcc000f8e00ff */
[----:B------:R-:W2:Y:S01]  /*06a0*/  LDG.E.64 R24, desc[UR16][R24.64+-0x8] ;  /* 0xfffff81018187981 */ /* 0x000ea2000c1e1b00 */
[----:B------:R-:W-:Y:S01]  /*06b0*/  IMAD.MOV.U32 R2, RZ, RZ, 0x1 ;  /* 0x00000001ff027424 */ /* 0x000fe200078e00ff */
[----:B-1----:R-:W-:Y:S01]  /*06c0*/  FSETP.GEU.AND P1, PT, |R9|, 6.5827683646048100446e-37, PT ;  /* 0x036000000900780b */ /* 0x002fe20003f2e200 */
[----:B--2---:R-:W0:Y:S04]  /*06d0*/  MUFU.RCP64H R3, R25 ;  /* 0x0000001900037308 */ /* 0x004e280000001800 */
[----:B0-----:R-:W-:-:S08]  /*06e0*/  DFMA R6, -R24, R2, 1 ;  /* 0x3ff000001806742b */ /* 0x001fd00000000102 */
[----:B------:R-:W-:-:S08]  /*06f0*/  DFMA R6, R6, R6, R6 ;  /* 0x000000060606722b */ /* 0x000fd00000000006 */
[----:B------:R-:W-:-:S08]  /*0700*/  DFMA R6, R2, R6, R2 ;  /* 0x000000060206722b */ /* 0x000fd00000000002 */
[----:B------:R-:W-:-:S08]  /*0710*/  DFMA R2, -R24, R6, 1 ;  /* 0x3ff000001802742b */ /* 0x000fd00000000106 */
[----:B------:R-:W-:-:S08]  /*0720*/  DFMA R2, R6, R2, R6 ;  /* 0x000000020602722b */ /* 0x000fd00000000006 */
[----:B------:R-:W-:-:S08]  /*0730*/  DMUL R6, R8, R2 ;  /* 0x0000000208067228 */ /* 0x000fd00000000000 */
[----:B------:R-:W-:-:S08]  /*0740*/  DFMA R10, -R24, R6, R8 ;  /* 0x00000006180a722b */ /* 0x000fd00000000108 */
[----:B------:R-:W-:-:S10]  /*0750*/  DFMA R2, R2, R10, R6 ;  /* 0x0000000a0202722b */ /* 0x000fd40000000006 */
[----:B------:R-:W-:-:S05]  /*0760*/  FFMA R6, RZ, R25, R3 ;  /* 0x00000019ff067223 */ /* 0x000fca0000000003 */
[----:B------:R-:W-:-:S13]  /*0770*/  FSETP.GT.AND P0, PT, |R6|, 1.469367938527859385e-39, PT ;  /* 0x001000000600780b */ /* 0x000fda0003f04200 */
[----:B------:R-:W-:Y:S05]  /*0780*/  @P0 BRA P1, `(.L_x_12) ;  /* 0x0000000000080947 */ /* 0x000fea0000800000 */
[----:B------:R-:W-:-:S07]  /*0790*/  MOV R22, 0x7b0 ;  /* 0x000007b000167802 */ /* 0x000fce0000000f00 */
[----:B------:R-:W-:Y:S05]  /*07a0*/  CALL.REL.NOINC `($__internal_0_$__cuda_sm20_div_rn_f64_full) ;  /* 0x0000000000387944 */ /* 0x000fea0003c00000 */
.L_x_12:
[----:B------:R0:W-:Y:S01]  /*07b0*/  STG.E.64 desc[UR16][R4.64+-0x8], R2 ;  /* 0xfffff80204007986 */ /* 0x0001e2000c101b10 */
[----:B------:R-:W-:Y:S05]  /*07c0*/  BRA `(.L_x_10) ;  /* 0x0000000000087947 */ /* 0x000fea0003800000 */
.L_x_11:
[----:B------:R-:W0:Y:S04]  /*07d0*/  LDS.64 R2, [UR14+-0x8] ;  /* 0xfffff80eff027984 */ /* 0x000e280008000a00 */
[----:B0-----:R2:W-:Y:S02]  /*07e0*/  STG.E.64 desc[UR16][R4.64+-0x8], R2 ;  /* 0xfffff80204007986 */ /* 0x0015e4000c101b10 */
.L_x_10:
[----:B------:R-:W-:Y:S05]  /*07f0*/  BSYNC.RECONVERGENT B0 ;  /* 0x0000000000007941 */ /* 0x000fea0003800200 */
.L_x_9:
[----:B------:R-:W-:Y:S01]  /*0800*/  BAR.SYNC.DEFER_BLOCKING 0x0 ;  /* 0x0000000000007b1d */ /* 0x000fe20000010000 */
[----:B------:R-:W-:-:S09]  /*0810*/  UISETP.GT.AND UP0, UPT, UR13, 0x1, UPT ;  /* 0x000000010d00788c */ /* 0x000fd2000bf04270 */
[----:B------:R-:W-:Y:S05]  /*0820*/  BRA.U UP0, `(.L_x_13) ;  /* 0xfffffff9004c7547 */ /* 0x000fea000b83ffff */
.L_x_0:
[----:B------:R-:W3:Y:S01]  /*0830*/  LDCU UR5, c[0x0][0x370] ;  /* 0x00006e00ff0577ac */ /* 0x000ee20008000800 */
[----:B------:R-:W4:Y:S01]  /*0840*/  LDCU UR6, c[0x0][0x384] ;  /* 0x00007080ff0677ac */ /* 0x000f220008000800 */
[----:B---3--:R-:W-:-:S04]  /*0850*/  UIADD3 UR4, UPT, UPT, UR5, UR4, URZ ;  /* 0x0000000405047290 */ /* 0x008fc8000fffe0ff */
[----:B----4-:R-:W-:-:S09]  /*0860*/  UISETP.GE.AND UP0, UPT, UR4, UR6, UPT ;  /* 0x000000060400728c */ /* 0x010fd2000bf06270 */
[----:B------:R-:W-:Y:S05]  /*0870*/  BRA.U !UP0, `(.L_x_14) ;  /* 0xfffffff9081c7547 */ /* 0x000fea000b83ffff */
[----:B------:R-:W-:Y:S05]  /*0880*/  EXIT ;  /* 0x000000000000794d */ /* 0x000fea0003800000 */
        .weak           $__internal_0_$__cuda_sm20_div_rn_f64_full
        .type           $__internal_0_$__cuda_sm20_div_rn_f64_full,@function
        .size           $__internal_0_$__cuda_sm20_div_rn_f64_full,(.L_x_83 - $__internal_0_$__cuda_sm20_div_rn_f64_full)
$__internal_0_$__cuda_sm20_div_rn_f64_full:
[C---:B------:R-:W-:Y:S01]  /*0890*/  FSETP.GEU.AND P0, PT, |R25|.reuse, 1.469367938527859385e-39, PT ;  /* 0x001000001900780b */ /* 0x040fe20003f0e200 */
[--C-:B------:R-:W-:Y:S01]  /*08a0*/  IMAD.MOV.U32 R6, RZ, RZ, R24.reuse ;  /* 0x000000ffff067224 */ /* 0x100fe200078e0018 */
[----:B------:R-:W-:Y:S01]  /*08b0*/  LOP3.LUT R2, R25, 0x800fffff, RZ, 0xc0, !PT ;  /* 0x800fffff19027812 */ /* 0x000fe200078ec0ff */
[----:B------:R-:W-:Y:S01]  /*08c0*/  IMAD.MOV.U32 R7, RZ, RZ, R25 ;  /* 0x000000ffff077224 */ /* 0x000fe200078e0019 */
[C---:B------:R-:W-:Y:S01]  /*08d0*/  FSETP.GEU.AND P2, PT, |R9|.reuse, 1.469367938527859385e-39, PT ;  /* 0x001000000900780b */ /* 0x040fe20003f4e200 */
[----:B------:R-:W-:Y:S01]  /*08e0*/  IMAD.MOV.U32 R14, RZ, RZ, 0x1 ;  /* 0x00000001ff0e7424 */ /* 0x000fe200078e00ff */
[----:B------:R-:W-:Y:S01]  /*08f0*/  LOP3.LUT R3, R2, 0x3ff00000, RZ, 0xfc, !PT ;  /* 0x3ff0000002037812 */ /* 0x000fe200078efcff */
[----:B------:R-:W-:Y:S01]  /*0900*/  IMAD.MOV.U32 R2, RZ, RZ, R24 ;  /* 0x000000ffff027224 */ /* 0x000fe200078e0018 */
[----:B------:R-:W-:Y:S01]  /*0910*/  LOP3.LUT R21, R9, 0x7ff00000, RZ, 0xc0, !PT ;  /* 0x7ff0000009157812 */ /* 0x000fe200078ec0ff */
[----:B------:R-:W-:Y:S01]  /*0920*/  IMAD.MOV.U32 R20, RZ, RZ, 0x1ca00000 ;  /* 0x1ca00000ff147424 */ /* 0x000fe200078e00ff */
[----:B------:R-:W-:Y:S01]  /*0930*/  LOP3.LUT R24, R25, 0x7ff00000, RZ, 0xc0, !PT ;  /* 0x7ff0000019187812 */ /* 0x000fe200078ec0ff */
[----:B------:R-:W-:Y:S02]  /*0940*/  BSSY.RECONVERGENT B1, `(.L_x_15) ;  /* 0x000004e000017945 */ /* 0x000fe40003800200 */
[----:B------:R-:W-:Y:S01]  /*0950*/  @!P0 DMUL R2, R6, 8.98846567431157953865e+307 ;  /* 0x7fe0000006028828 */ /* 0x000fe20000000000 */
[----:B------:R-:W-:Y:S01]  /*0960*/  ISETP.GE.U32.AND P1, PT, R21, R24, PT ;  /* 0x000000181500720c */ /* 0x000fe20003f26070 */
[----:B------:R-:W-:-:S02]  /*0970*/  IMAD.MOV.U32 R23, RZ, RZ, R21 ;  /* 0x000000ffff177224 */ /* 0x000fc400078e0015 */
[----:B------:R-:W-:Y:S02]  /*0980*/  @!P2 LOP3.LUT R16, R7, 0x7ff00000, RZ, 0xc0, !PT ;  /* 0x7ff000000710a812 */ /* 0x000fe400078ec0ff */
[----:B------:R-:W0:Y:S02]  /*0990*/  MUFU.RCP64H R15, R3 ;  /* 0x00000003000f7308 */ /* 0x000e240000001800 */
[----:B------:R-:W-:Y:S02]  /*09a0*/  @!P2 ISETP.GE.U32.AND P3, PT, R21, R16, PT ;  /* 0x000000101500a20c */ /* 0x000fe40003f66070 */
[----:B------:R-:W-:Y:S02]  /*09b0*/  @!P0 LOP3.LUT R24, R3, 0x7ff00000, RZ, 0xc0, !PT ;  /* 0x7ff0000003188812 */ /* 0x000fe400078ec0ff */
[----:B------:R-:W-:-:S04]  /*09c0*/  @!P2 SEL R17, R20, 0x63400000, !P3 ;  /* 0x634000001411a807 */ /* 0x000fc80005800000 */
[----:B------:R-:W-:-:S04]  /*09d0*/  @!P2 LOP3.LUT R18, R17, 0x80000000, R9, 0xf8, !PT ;  /* 0x800000001112a812 */ /* 0x000fc800078ef809 */
[----:B------:R-:W-:Y:S01]  /*09e0*/  @!P2 LOP3.LUT R19, R18, 0x100000, RZ, 0xfc, !PT ;  /* 0x001000001213a812 */ /* 0x000fe200078efcff */
[----:B------:R-:W-:Y:S01]  /*09f0*/  @!P2 IMAD.MOV.U32 R18, RZ, RZ, RZ ;  /* 0x000000ffff12a224 */ /* 0x000fe200078e00ff */
[----:B0-----:R-:W-:-:S08]  /*0a00*/  DFMA R10, R14, -R2, 1 ;  /* 0x3ff000000e0a742b */ /* 0x001fd00000000802 */
[----:B------:R-:W-:-:S08]  /*0a10*/  DFMA R10, R10, R10, R10 ;  /* 0x0000000a0a0a722b */ /* 0x000fd0000000000a */
[----:B------:R-:W-:Y:S01]  /*0a20*/  DFMA R14, R14, R10, R14 ;  /* 0x0000000a0e0e722b */ /* 0x000fe2000000000e */
[----:B------:R-:W-:Y:S01]  /*0a30*/  SEL R11, R20, 0x63400000, !P1 ;  /* 0x63400000140b7807 */ /* 0x000fe20004800000 */
[----:B------:R-:W-:-:S03]  /*0a40*/  IMAD.MOV.U32 R10, RZ, RZ, R8 ;  /* 0x000000ffff0a7224 */ /* 0x000fc600078e0008 */
[----:B------:R-:W-:-:S03]  /*0a50*/  LOP3.LUT R11, R11, 0x800fffff, R9, 0xf8, !PT ;  /* 0x800fffff0b0b7812 */ /* 0x000fc600078ef809 */
[----:B------:R-:W-:-:S03]  /*0a60*/  DFMA R16, R14, -R2, 1 ;  /* 0x3ff000000e10742b */ /* 0x000fc60000000802 */
[----:B------:R-:W-:-:S05]  /*0a70*/  @!P2 DFMA R10, R10, 2, -R18 ;  /* 0x400000000a0aa82b */ /* 0x000fca0000000812 */
[----:B------:R-:W-:-:S05]  /*0a80*/  DFMA R16, R14, R16, R14 ;  /* 0x000000100e10722b */ /* 0x000fca000000000e */
[----:B------:R-:W-:-:S03]  /*0a90*/  @!P2 LOP3.LUT R23, R11, 0x7ff00000, RZ, 0xc0, !PT ;  /* 0x7ff000000b17a812 */ /* 0x000fc600078ec0ff */
[----:B------:R-:W-:Y:S02]  /*0aa0*/  DMUL R14, R16, R10 ;  /* 0x0000000a100e7228 */ /* 0x000fe40000000000 */
[----:B------:R-:W-:-:S05]  /*0ab0*/  VIADD R25, R23, 0xffffffff ;  /* 0xffffffff17197836 */ /* 0x000fca0000000000 */
[----:B------:R-:W-:Y:S01]  /*0ac0*/  ISETP.GT.U32.AND P0, PT, R25, 0x7feffffe, PT ;  /* 0x7feffffe1900780c */ /* 0x000fe20003f04070 */
[----:B------:R-:W-:Y:S01]  /*0ad0*/  VIADD R25, R24, 0xffffffff ;  /* 0xffffffff18197836 */ /* 0x000fe20000000000 */
[----:B------:R-:W-:-:S04]  /*0ae0*/  DFMA R18, R14, -R2, R10 ;  /* 0x800000020e12722b */ /* 0x000fc8000000000a */
[----:B------:R-:W-:-:S04]  /*0af0*/  ISETP.GT.U32.OR P0, PT, R25, 0x7feffffe, P0 ;  /* 0x7feffffe1900780c */ /* 0x000fc80000704470 */
[----:B------:R-:W-:-:S09]  /*0b00*/  DFMA R14, R16, R18, R14 ;  /* 0x00000012100e722b */ /* 0x000fd2000000000e */
[----:B------:R-:W-:Y:S05]  /*0b10*/  @P0 BRA `(.L_x_16) ;  /* 0x00000000006c0947 */ /* 0x000fea0003800000 */
[----:B------:R-:W-:Y:S01]  /*0b20*/  LOP3.LUT R16, R7, 0x7ff00000, RZ, 0xc0, !PT ;  /* 0x7ff0000007107812 */ /* 0x000fe200078ec0ff */
[----:B------:R-:W-:-:S03]  /*0b30*/  IMAD.MOV.U32 R18, RZ, RZ, RZ ;  /* 0x000000ffff127224 */ /* 0x000fc600078e00ff */
[CC--:B------:R-:W-:Y:S02]  /*0b40*/  VIADDMNMX R8, R21.reuse, -R16.reuse, 0xb9600000, !PT ;  /* 0xb960000015087446 */ /* 0x0c0fe40007800910 */
[----:B------:R-:W-:Y:S02]  /*0b50*/  ISETP.GE.U32.AND P0, PT, R21, R16, PT ;  /* 0x000000101500720c */ /* 0x000fe40003f06070 */
[----:B------:R-:W-:Y:S02]  /*0b60*/  VIMNMX R8, PT, PT, R8, 0x46a00000, PT ;  /* 0x46a0000008087848 */ /* 0x000fe40003fe0100 */
[----:B------:R-:W-:-:S05]  /*0b70*/  SEL R9, R20, 0x63400000, !P0 ;  /* 0x6340000014097807 */ /* 0x000fca0004000000 */
[----:B------:R-:W-:-:S04]  /*0b80*/  IMAD.IADD R8, R8, 0x1, -R9 ;  /* 0x0000000108087824 */ /* 0x000fc800078e0a09 */
[----:B------:R-:W-:-:S06]  /*0b90*/  VIADD R19, R8, 0x7fe00000 ;  /* 0x7fe0000008137836 */ /* 0x000fcc0000000000 */
[----:B------:R-:W-:-:S10]  /*0ba0*/  DMUL R16, R14, R18 ;  /* 0x000000120e107228 */ /* 0x000fd40000000000 */
[----:B------:R-:W-:-:S13]  /*0bb0*/  FSETP.GTU.AND P0, PT, |R17|, 1.469367938527859385e-39, PT ;  /* 0x001000001100780b */ /* 0x000fda0003f0c200 */
[----:B------:R-:W-:Y:S05]  /*0bc0*/  @P0 BRA `(.L_x_17) ;  /* 0x0000000000940947 */ /* 0x000fea0003800000 */
[----:B------:R-:W-:Y:S01]  /*0bd0*/  DFMA R2, R14, -R2, R10 ;  /* 0x800000020e02722b */ /* 0x000fe2000000000a */
[----:B------:R-:W-:-:S09]  /*0be0*/  IMAD.MOV.U32 R18, RZ, RZ, RZ ;  /* 0x000000ffff127224 */ /* 0x000fd200078e00ff */
[C---:B------:R-:W-:Y:S02]  /*0bf0*/  FSETP.NEU.AND P0, PT, R3.reuse, RZ, PT ;  /* 0x000000ff0300720b */ /* 0x040fe40003f0d000 */
[----:B------:R-:W-:-:S04]  /*0c00*/  LOP3.LUT R7, R3, 0x80000000, R7, 0x48, !PT ;  /* 0x8000000003077812 */ /* 0x000fc800078e4807 */
[----:B------:R-:W-:-:S07]  /*0c10*/  LOP3.LUT R19, R7, R19, RZ, 0xfc, !PT ;  /* 0x0000001307137212 */ /* 0x000fce00078efcff */
[----:B------:R-:W-:Y:S05]  /*0c20*/  @!P0 BRA `(.L_x_17) ;  /* 0x00000000007c8947 */ /* 0x000fea0003800000 */
[----:B------:R-:W-:Y:S02]  /*0c30*/  IMAD.MOV R3, RZ, RZ, -R8 ;  /* 0x000000ffff037224 */ /* 0x000fe400078e0a08 */
[----:B------:R-:W-:-:S06]  /*0c40*/  IMAD.MOV.U32 R2, RZ, RZ, RZ ;  /* 0x000000ffff027224 */ /* 0x000fcc00078e00ff */
[----:B------:R-:W-:Y:S02]  /*0c50*/  DFMA R2, R16, -R2, R14 ;  /* 0x800000021002722b */ /* 0x000fe4000000000e */
[----:B------:R-:W-:-:S04]  /*0c60*/  DMUL.RP R14, R14, R18 ;  /* 0x000000120e0e7228 */ /* 0x000fc80000008000 */
[----:B------:R-:W-:-:S04]  /*0c70*/  IADD3 R2, PT, PT, -R8, -0x43300000, RZ ;  /* 0xbcd0000008027810 */ /* 0x000fc80007ffe1ff */
[----:B------:R-:W-:Y:S02]  /*0c80*/  FSETP.NEU.AND P0, PT, |R3|, R2, PT ;  /* 0x000000020300720b */ /* 0x000fe40003f0d200 */
[----:B------:R-:W-:Y:S02]  /*0c90*/  LOP3.LUT R7, R15, R7, RZ, 0x3c, !PT ;  /* 0x000000070f077212 */ /* 0x000fe400078e3cff */
[----:B------:R-:W-:Y:S02]  /*0ca0*/  FSEL R16, R14, R16, !P0 ;  /* 0x000000100e107208 */ /* 0x000fe40004000000 */
[----:B------:R-:W-:Y:S01]  /*0cb0*/  FSEL R17, R7, R17, !P0 ;  /* 0x0000001107117208 */ /* 0x000fe20004000000 */
[----:B------:R-:W-:Y:S06]  /*0cc0*/  BRA `(.L_x_17) ;  /* 0x0000000000547947 */ /* 0x000fec0003800000 */
.L_x_16:
[----:B------:R-:W-:-:S14]  /*0cd0*/  DSETP.NAN.AND P0, PT, R8, R8, PT ;  /* 0x000000080800722a */ /* 0x000fdc0003f08000 */
[----:B------:R-:W-:Y:S05]  /*0ce0*/  @P0 BRA `(.L_x_18) ;  /* 0x0000000000440947 */ /* 0x000fea0003800000 */
[----:B------:R-:W-:-:S14]  /*0cf0*/  DSETP.NAN.AND P0, PT, R6, R6, PT ;  /* 0x000000060600722a */ /* 0x000fdc0003f08000 */
[----:B------:R-:W-:Y:S05]  /*0d00*/  @P0 BRA `(.L_x_19) ;  /* 0x0000000000300947 */ /* 0x000fea0003800000 */
[----:B------:R-:W-:Y:S01]  /*0d10*/  ISETP.NE.AND P0, PT, R23, R24, PT ;  /* 0x000000181700720c */ /* 0x000fe20003f05270 */
[----:B------:R-:W-:Y:S02]  /*0d20*/  IMAD.MOV.U32 R16, RZ, RZ, 0x0 ;  /* 0x00000000ff107424 */ /* 0x000fe400078e00ff */
[----:B------:R-:W-:-:S10]  /*0d30*/  IMAD.MOV.U32 R17, RZ, RZ, -0x80000 ;  /* 0xfff80000ff117424 */ /* 0x000fd400078e00ff */
[----:B------:R-:W-:Y:S05]  /*0d40*/  @!P0 BRA `(.L_x_17) ;  /* 0x0000000000348947 */ /* 0x000fea0003800000 */
[----:B------:R-:W-:Y:S02]  /*0d50*/  ISETP.NE.AND P0, PT, R23, 0x7ff00000, PT ;  /* 0x7ff000001700780c */ /* 0x000fe40003f05270 */
[----:B------:R-:W-:Y:S02]  /*0d60*/  LOP3.LUT R17, R9, 0x80000000, R7, 0x48, !PT ;  /* 0x8000000009117812 */ /* 0x000fe400078e4807 */
[----:B------:R-:W-:-:S13]  /*0d70*/  ISETP.EQ.OR P0, PT, R24, RZ, !P0 ;  /* 0x000000ff1800720c */ /* 0x000fda0004702670 */
[----:B------:R-:W-:Y:S01]  /*0d80*/  @P0 LOP3.LUT R2, R17, 0x7ff00000, RZ, 0xfc, !PT ;  /* 0x7ff0000011020812 */ /* 0x000fe200078efcff */
[----:B------:R-:W-:Y:S02]  /*0d90*/  @!P0 IMAD.MOV.U32 R16, RZ, RZ, RZ ;  /* 0x000000ffff108224 */ /* 0x000fe400078e00ff */
[----:B------:R-:W-:Y:S02]  /*0da0*/  @P0 IMAD.MOV.U32 R16, RZ, RZ, RZ ;  /* 0x000000ffff100224 */ /* 0x000fe400078e00ff */
[----:B------:R-:W-:Y:S01]  /*0db0*/  @P0 IMAD.MOV.U32 R17, RZ, RZ, R2 ;  /* 0x000000ffff110224 */ /* 0x000fe200078e0002 */
[----:B------:R-:W-:Y:S06]  /*0dc0*/  BRA `(.L_x_17) ;  /* 0x0000000000147947 */ /* 0x000fec0003800000 */
.L_x_19:
[----:B------:R-:W-:Y:S01]  /*0dd0*/  LOP3.LUT R17, R7, 0x80000, RZ, 0xfc, !PT ;  /* 0x0008000007117812 */ /* 0x000fe200078efcff */
[----:B------:R-:W-:Y:S01]  /*0de0*/  IMAD.MOV.U32 R16, RZ, RZ, R6 ;  /* 0x000000ffff107224 */ /* 0x000fe200078e0006 */
[----:B------:R-:W-:Y:S06]  /*0df0*/  BRA `(.L_x_17) ;  /* 0x0000000000087947 */ /* 0x000fec0003800000 */
.L_x_18:
[----:B------:R-:W-:Y:S01]  /*0e00*/  LOP3.LUT R17, R9, 0x80000, RZ, 0xfc, !PT ;  /* 0x0008000009117812 */ /* 0x000fe200078efcff */
[----:B------:R-:W-:-:S07]  /*0e10*/  IMAD.MOV.U32 R16, RZ, RZ, R8 ;  /* 0x000000ffff107224 */ /* 0x000fce00078e0008 */
.L_x_17:
[----:B------:R-:W-:Y:S05]  /*0e20*/  BSYNC.RECONVERGENT B1 ;  /* 0x0000000000017941 */ /* 0x000fea0003800200 */
.L_x_15:
[----:B------:R-:W-:Y:S02]  /*0e30*/  IMAD.MOV.U32 R23, RZ, RZ, 0x0 ;  /* 0x00000000ff177424 */ /* 0x000fe400078e00ff */
[----:B------:R-:W-:Y:S02]  /*0e40*/  IMAD.MOV.U32 R2, RZ, RZ, R16 ;  /* 0x000000ffff027224 */ /* 0x000fe400078e0010 */
[----:B------:R-:W-:Y:S01]  /*0e50*/  IMAD.MOV.U32 R3, RZ, RZ, R17 ;  /* 0x000000ffff037224 */ /* 0x000fe200078e0011 */
[----:B------:R-:W-:Y:S06]  /*0e60*/  RET.REL.NODEC R22 `(_Z22operation_left_lower_tiidPdiS_ib) ;  /* 0xfffffff016647950 */ /* 0x000fec0003c3ffff */
.L_x_20:
[----:B------:R-:W-:-:S00]  /*0e70*/  BRA `(.L_x_20) ;  /* 0xfffffffc00fc7947 */ /* 0x000fc0000383ffff */
[----:B------:R-:W-:-:S00]  /*0e80*/  NOP ;  /* 0x0000000000007918 */ /* 0x000fc00000000000 */
[----:B------:R-:W-:-:S00]  /*0e90*/  NOP ;  /* 0x0000000000007918 */ /* 0x000fc00000000000 */
[----:B------:R-:W-:-:S00]  /*0ea0*/  NOP ;  /* 0x0000000000007918 */ /* 0x000fc00000000000 */
[----:B------:R-:W-:-:S00]  /*0eb0*/  NOP ;  /* 0x0000000000007918 */ /* 0x000fc00000000000 */
[----:B------:R-:W-:-:S00]  /*0ec0*/  NOP ;  /* 0x0000000000007918 */ /* 0x000fc00000000000 */
[----:B------:R-:W-:-:S00]  /*0ed0*/  NOP ;  /* 0x0000000000007918 */ /* 0x000fc00000000000 */
[----:B------:R-:W-:-:S00]  /*0ee0*/  NOP ;  /* 0x0000000000007918 */ /* 0x000fc00000000000 */
[----:B------:R-:W-:-:S00]  /*0ef0*/  NOP ;  /* 0x0000000000007918 */ /* 0x000fc00000000000 */
.L_x_83:


//--------------------- .text._Z22operation_left_upper_tiidPdiS_ib --------------------------
	.section	.text._Z22operation_left_upper_tiidPdiS_ib,"ax",@progbits
	.align	128
        .global         _Z22operation_left_upper_tiidPdiS_ib
        .type           _Z22operation_left_upper_tiidPdiS_ib,@function
        .size           _Z22operation_left_upper_tiidPdiS_ib,(.L_x_84 - _Z22operation_left_upper_tiidPdiS_ib)
        .other          _Z22operation_left_upper_tiidPdiS_ib,@"STO_CUDA_ENTRY STV_DEFAULT"
_Z22operation_left_upper_tiidPdiS_ib:
.text._Z22operation_left_upper_tiidPdiS_ib:
[----:B------:R-:W-:Y:S08]  /*0000*/  LDC R1, c[0x0][0x37c] ;  /* 0x0000df00ff017b82 */ /* 0x000ff00000000800 */
[----:B------:R-:W0:Y:S08]  /*0010*/  S2UR UR6, SR_CTAID.X ;  /* 0x00000000000679c3 */ /* 0x000e300000002500 */
[----:B------:R-:W0:Y:S02]  /*0020*/  LDC R0, c[0x0][0x384] ;  /* 0x0000e100ff007b82 */ /* 0x000e240000000800 */
[----:B0-----:R-:W-:-:S13]  /*0030*/  ISETP.LE.AND P0, PT, R0, UR6, PT ;  /* 0x0000000600007c0c */ /* 0x001fda000bf03270 */
[----:B------:R-:W-:Y:S05]  /*0040*/  @P0 EXIT ;  /* 0x000000000000094d */ /* 0x000fea0003800000 */
[----:B------:R-:W0:Y:S01]  /*0050*/  S2R R0, SR_TID.X ;  /* 0x0000000000007919 */ /* 0x000e220000002100 */
[----:B------:R-:W1:Y:S01]  /*0060*/  S2UR UR5, SR_CgaCtaId ;  /* 0x00000000000579c3 */ /* 0x000e620000008800 */
[----:B------:R-:W0:Y:S01]  /*0070*/  LDCU UR7, c[0x0][0x360] ;  /* 0x00006c00ff0777ac */ /* 0x000e220008000800 */
[----:B------:R-:W-:Y:S01]  /*0080*/  UMOV UR4, 0x400 ;  /* 0x0000040000047882 */ /* 0x000fe20000000000 */
[----:B------:R-:W2:Y:S01]  /*0090*/  LDCU.64 UR10, c[0x0][0x358] ;  /* 0x00006b00ff0a77ac */ /* 0x000ea20008000a00 */
[----:B------:R-:W3:Y:S01]  /*00a0*/  LDCU UR8, c[0x0][0x370] ;  /* 0x00006e00ff0877ac */ /* 0x000ee20008000800 */
[----:B-1----:R-:W-:Y:S01]  /*00b0*/  ULEA UR4, UR5, UR4, 0x18 ;  /* 0x0000000405047291 */ /* 0x002fe2000f8ec0ff */
[----:B0-----:R-:W-:-:S05]  /*00c0*/  VIADD R12, R0, UR7 ;  /* 0x00000007000c7c36 */ /* 0x001fca0008000000 */
[----:B------:R-:W-:Y:S01]  /*00d0*/  LEA R13, R0, UR4, 0x3 ;  /* 0x00000004000d7c11 */ /* 0x000fe2000f8e18ff */
[----:B--23--:R-:W-:-:S06]  /*00e0*/  UMOV UR4, UR6 ;  /* 0x0000000600047c82 */ /* 0x00cfcc0008000000 */
.L_x_35:
[----:B0-----:R-:W0:Y:S02]  /*00f0*/  LDCU UR5, c[0x0][0x380] ;  /* 0x00007000ff0577ac */ /* 0x001e240008000800 */
[----:B0-----:R-:W-:-:S09]  /*0100*/  UISETP.GE.AND UP0, UPT, UR5, 0x1, UPT ;  /* 0x000000010500788c */ /* 0x001fd2000bf06270 */
[----:B-12---:R-:W-:Y:S05]  /*0110*/  BRA.U !UP0, `(.L_x_21) ;  /* 0x00000005089c7547 */ /* 0x006fea000b800000 */
[----:B------:R-:W-:-:S07]  /*0120*/  IMAD.MOV.U32 R15, RZ, RZ, RZ ;  /* 0x000000ffff0f7224 */ /* 0x000fce00078e00ff */
.L_x_34:
[----:B0-----:R-:W0:Y:S01]  /*0130*/  LDC R14, c[0x0][0x3a8] ;  /* 0x0000ea00ff0e7b82 */ /* 0x001e220000000800 */
[----:B------:R-:W-:Y:S01]  /*0140*/  ISETP.NE.AND P0, PT, R0, RZ, PT ;  /* 0x000000ff0000720c */ /* 0x000fe20003f05270 */
[----:B------:R-:W-:Y:S01]  /*0150*/  BSSY.RECONVERGENT B0, `(.L_x_22) ;  /* 0x000000d000007945 */ /* 0x000fe20003800200 */
[----:B------:R-:W-:-:S05]  /*0160*/  ISETP.GE.U32.AND P1, PT, R12, R15, PT ;  /* 0x0000000f0c00720c */ /* 0x000fca0003f26070 */
[----:B-12---:R-:W1:Y:S01]  /*0170*/  LDC.64 R2, c[0x0][0x3a0] ;  /* 0x0000e800ff027b82 */ /* 0x006e620000000a00 */
[----:B0-----:R-:W-:-:S04]  /*0180*/  IMAD R5, R14, UR4, R15 ;  /* 0x000000040e057c24 */ /* 0x001fc8000f8e020f */
[----:B-1----:R-:W-:Y:S01]  /*0190*/  IMAD.WIDE R4, R5, 0x8, R2 ;  /* 0x0000000805047825 */ /* 0x002fe200078e0202 */
[----:B------:R-:W-:Y:S06]  /*01a0*/  @P0 BRA `(.L_x_23) ;  /* 0x00000000001c0947 */ /* 0x000fec0003800000 */
[----:B------:R-:W2:Y:S01]  /*01b0*/  LDG.E.64 R6, desc[UR10][R4.64] ;  /* 0x0000000a04067981 */ /* 0x000ea2000c1e1b00 */
[----:B------:R-:W0:Y:S01]  /*01c0*/  S2UR UR6, SR_CgaCtaId ;  /* 0x00000000000679c3 */ /* 0x000e220000008800 */
[----:B------:R-:W2:Y:S01]  /*01d0*/  LDCU.64 UR12, c[0x0][0x388] ;  /* 0x00007100ff0c77ac */ /* 0x000ea20008000a00 */
[----:B------:R-:W-:Y:S02]  /*01e0*/  UMOV UR5, 0x400 ;  /* 0x0000040000057882 */ /* 0x000fe40000000000 */
[----:B0-----:R-:W-:Y:S01]  /*01f0*/  ULEA UR5, UR6, UR5, 0x18 ;  /* 0x0000000506057291 */ /* 0x001fe2000f8ec0ff */
[----:B--2---:R-:W-:-:S08]  /*0200*/  DMUL R6, R6, UR12 ;  /* 0x0000000c06067c28 */ /* 0x004fd00008000000 */
[----:B------:R0:W-:Y:S03]  /*0210*/  STS.64 [UR5], R6 ;  /* 0x00000006ff007988 */ /* 0x0001e60008000a05 */
.L_x_23:
[----:B------:R-:W-:Y:S05]  /*0220*/  BSYNC.RECONVERGENT B0 ;  /* 0x0000000000007941 */ /* 0x000fea0003800200 */
.L_x_22:
[----:B------:R-:W-:Y:S01]  /*0230*/  BSSY.RECONVERGENT B0, `(.L_x_24) ;  /* 0x0000016000007945 */ /* 0x000fe20003800200 */
[----:B0-----:R-:W-:-:S03]  /*0240*/  IMAD.MOV.U32 R6, RZ, RZ, R15 ;  /* 0x000000ffff067224 */ /* 0x001fc600078e000f */
[----:B------:R-:W-:Y:S05]  /*0250*/  @P1 BRA `(.L_x_25) ;  /* 0x00000000004c1947 */ /* 0x000fea0003800000 */
[----:B------:R0:W1:Y:S01]  /*0260*/  LDS.64 R10, [R13] ;  /* 0x000000000d0a7984 */ /* 0x0000620000000a00 */
[----:B------:R-:W2:Y:S01]  /*0270*/  LDC.64 R8, c[0x0][0x390] ;  /* 0x0000e400ff087b82 */ /* 0x000ea20000000a00 */
[----:B------:R-:W3:Y:S01]  /*0280*/  LDCU UR5, c[0x0][0x398] ;  /* 0x00007300ff0577ac */ /* 0x000ee20008000800 */
[----:B------:R-:W-:Y:S01]  /*0290*/  BSSY.RECONVERGENT B1, `(.L_x_26) ;  /* 0x000000e000017945 */ /* 0x000fe20003800200 */
[--C-:B------:R-:W-:Y:S02]  /*02a0*/  IMAD R7, R14, UR4, R12.reuse ;  /* 0x000000040e077c24 */ /* 0x100fe4000f8e020c */
[--C-:B------:R-:W-:Y:S02]  /*02b0*/  IMAD.MOV.U32 R14, RZ, RZ, R12.reuse ;  /* 0x000000ffff0e7224 */ /* 0x100fe400078e000c */
[----:B0--3--:R-:W-:-:S07]  /*02c0*/  IMAD R21, R15, UR5, R12 ;  /* 0x000000050f157c24 */ /* 0x009fce000f8e020c */
.L_x_27:
[----:B--2---:R-:W-:-:S04]  /*02d0*/  IMAD.WIDE R18, R21, 0x8, R8 ;  /* 0x0000000815127825 */ /* 0x004fc800078e0208 */
[----:B------:R-:W-:Y:S02]  /*02e0*/  IMAD.WIDE R16, R7, 0x8, R2 ;  /* 0x0000000807107825 */ /* 0x000fe400078e0202 */
[----:B------:R-:W1:Y:S04]  /*02f0*/  LDG.E.64 R18, desc[UR10][R18.64] ;  /* 0x0000000a12127981 */ /* 0x000e68000c1e1b00 */
[----:B------:R-:W1:Y:S01]  /*0300*/  LDG.E.64 R16, desc[UR10][R16.64] ;  /* 0x0000000a10107981 */ /* 0x000e62000c1e1b00 */
[----:B------:R-:W-:Y:S02]  /*0310*/  VIADD R14, R14, UR7 ;  /* 0x000000070e0e7c36 */ /* 0x000fe40008000000 */
[----:B------:R-:W-:Y:S02]  /*0320*/  VIADD R21, R21, UR7 ;  /* 0x0000000715157c36 */ /* 0x000fe40008000000 */
[----:B------:R-:W-:Y:S01]  /*0330*/  VIADD R7, R7, UR7 ;  /* 0x0000000707077c36 */ /* 0x000fe20008000000 */
[----:B------:R-:W-:Y:S01]  /*0340*/  ISETP.GE.U32.AND P0, PT, R14, R15, PT ;  /* 0x0000000f0e00720c */ /* 0x000fe20003f06070 */
[----:B-1----:R-:W-:-:S12]  /*0350*/  DFMA R10, -R18, R16, R10 ;  /* 0x00000010120a722b */ /* 0x002fd8000000010a */
[----:B------:R-:W-:Y:S05]  /*0360*/  @!P0 BRA `(.L_x_27) ;  /* 0xfffffffc00d88947 */ /* 0x000fea000383ffff */
[----:B------:R-:W-:Y:S05]  /*0370*/  BSYNC.RECONVERGENT B1 ;  /* 0x0000000000017941 */ /* 0x000fea0003800200 */
.L_x_26:
[----:B------:R0:W-:Y:S02]  /*0380*/  STS.64 [R13], R10 ;  /* 0x0000000a0d007388 */ /* 0x0001e40000000a00 */
.L_x_25:
[----:B------:R-:W-:Y:S05]  /*0390*/  BSYNC.RECONVERGENT B0 ;  /* 0x0000000000007941 */ /* 0x000fea0003800200 */
.L_x_24:
[----:B------:R-:W-:Y:S01]  /*03a0*/  VIADD R15, R15, 0x1 ;  /* 0x000000010f0f7836 */ /* 0x000fe20000000000 */
[----:B------:R-:W-:Y:S01]  /*03b0*/  BAR.SYNC.DEFER_BLOCKING 0x0 ;  /* 0x0000000000007b1d */ /* 0x000fe20000010000 */
[----:B------:R-:W-:-:S03]  /*03c0*/  ISETP.NE.AND P1, PT, R0, RZ, PT ;  /* 0x000000ff0000720c */ /* 0x000fc60003f25270 */
[----:B------:R-:W-:-:S04]  /*03d0*/  VIMNMX.U32 R2, PT, PT, R15, UR7, PT ;  /* 0x000000070f027c48 */ /* 0x000fc8000bfe0000 */
[----:B------:R-:W-:-:S13]  /*03e0*/  ISETP.GE.U32.AND P0, PT, R2, 0x2, PT ;  /* 0x000000020200780c */ /* 0x000fda0003f06070 */
[----:B------:R-:W-:Y:S05]  /*03f0*/  @!P0 BRA `(.L_x_28) ;  /* 0x0000000000388947 */ /* 0x000fea0003800000 */
[----:B------:R-:W-:-:S07]  /*0400*/  IMAD.MOV.U32 R7, RZ, RZ, R2 ;  /* 0x000000ffff077224 */ /* 0x000fce00078e0002 */
.L_x_29:
[----:B------:R-:W-:-:S05]  /*0410*/  VIADD R2, R7, 0x1 ;  /* 0x0000000107027836 */ /* 0x000fca0000000000 */
[----:B0-----:R-:W-:-:S05]  /*0420*/  SHF.R.U32.HI R11, RZ, 0x1, R2 ;  /* 0x00000001ff0b7819 */ /* 0x001fca0000011602 */
[----:B------:R-:W-:-:S05]  /*0430*/  IMAD.IADD R2, R11, 0x1, R0 ;  /* 0x000000010b027824 */ /* 0x000fca00078e0200 */
[----:B------:R-:W-:-:S13]  /*0440*/  ISETP.GE.U32.AND P0, PT, R2, R7, PT ;  /* 0x000000070200720c */ /* 0x000fda0003f06070 */
[----:B------:R-:W-:Y:S01]  /*0450*/  @!P0 IMAD R10, R11, 0x8, R13 ;  /* 0x000000080b0a8824 */ /* 0x000fe200078e020d */
[----:B------:R-:W-:Y:S04]  /*0460*/  @!P0 LDS.64 R8, [R13] ;  /* 0x000000000d088984 */ /* 0x000fe80000000a00 */
[----:B------:R-:W0:Y:S02]  /*0470*/  @!P0 LDS.64 R2, [R10] ;  /* 0x000000000a028984 */ /* 0x000e240000000a00 */
[----:B0-----:R-:W-:-:S07]  /*0480*/  @!P0 DADD R2, R2, R8 ;  /* 0x0000000002028229 */ /* 0x001fce0000000008 */
[----:B------:R1:W-:Y:S01]  /*0490*/  @!P0 STS.64 [R13], R2 ;  /* 0x000000020d008388 */ /* 0x0003e20000000a00 */
[----:B------:R-:W-:Y:S01]  /*04a0*/  BAR.SYNC.DEFER_BLOCKING 0x0 ;  /* 0x0000000000007b1d */ /* 0x000fe20000010000 */
[----:B------:R-:W-:Y:S01]  /*04b0*/  ISETP.GT.U32.AND P0, PT, R7, 0x2, PT ;  /* 0x000000020700780c */ /* 0x000fe20003f04070 */
[----:B------:R-:W-:-:S12]  /*04c0*/  IMAD.MOV.U32 R7, RZ, RZ, R11 ;  /* 0x000000ffff077224 */ /* 0x000fd800078e000b */
[----:B-1----:R-:W-:Y:S05]  /*04d0*/  @P0 BRA `(.L_x_29) ;  /* 0xfffffffc00cc0947 */ /* 0x002fea000383ffff */
.L_x_28:
[----:B------:R-:W-:Y:S04]  /*04e0*/  BSSY.RECONVERGENT B0, `(.L_x_30) ;  /* 0x0000026000007945 */ /* 0x000fe80003800200 */
[----:B------:R-:W-:Y:S05]  /*04f0*/  @P1 BRA `(.L_x_31) ;  /* 0x0000000000901947 */ /* 0x000fea0003800000 */
[----:B------:R-:W1:Y:S02]  /*0500*/  LDCU.U8 UR5, c[0x0][0x3ac] ;  /* 0x00007580ff0577ac */ /* 0x000e640008000000 */
[----:B-1----:R-:W-:-:S04]  /*0510*/  UPRMT UR5, UR5, 0x8880, URZ ;  /* 0x0000888005057896 */ /* 0x002fc800080000ff */
[----:B------:R-:W-:-:S09]  /*0520*/  UISETP.NE.AND UP0, UPT, UR5, URZ, UPT ;  /* 0x000000ff0500728c */ /* 0x000fd2000bf05270 */
[----:B------:R-:W-:Y:S05]  /*0530*/  BRA.U !UP0, `(.L_x_32) ;  /* 0x00000001086c7547 */ /* 0x000fea000b800000 */
[----:B------:R-:W1:Y:S08]  /*0540*/  LDC R3, c[0x0][0x398] ;  /* 0x0000e600ff037b82 */ /* 0x000e700000000800 */
[----:B------:R-:W2:Y:S01]  /*0550*/  LDC.64 R24, c[0x0][0x390] ;  /* 0x0000e400ff187b82 */ /* 0x000ea20000000a00 */
[----:B-1----:R-:W-:-:S04]  /*0560*/  IMAD R3, R6, R3, R6 ;  /* 0x0000000306037224 */ /* 0x002fc800078e0206 */
[----:B--2---:R-:W-:-:S06]  /*0570*/  IMAD.WIDE R24, R3, 0x8, R24 ;  /* 0x0000000803187825 */ /* 0x004fcc00078e0218 */
[----:B------:R-:W2:Y:S01]  /*0580*/  LDG.E.64 R24, desc[UR10][R24.64] ;  /* 0x0000000a18187981 */ /* 0x000ea2000c1e1b00 */
[----:B------:R-:W1:Y:S01]  /*0590*/  S2UR UR6, SR_CgaCtaId ;  /* 0x00000000000679c3 */ /* 0x000e620000008800 */
[----:B------:R-:W-:Y:S01]  /*05a0*/  UMOV UR5, 0x400 ;  /* 0x0000040000057882 */ /* 0x000fe20000000000 */
[----:B------:R-:W-:Y:S01]  /*05b0*/  IMAD.MOV.U32 R2, RZ, RZ, 0x1 ;  /* 0x00000001ff027424 */ /* 0x000fe200078e00ff */
[----:B-1----:R-:W-:-:S09]  /*05c0*/  ULEA UR5, UR6, UR5, 0x18 ;  /* 0x0000000506057291 */ /* 0x002fd2000f8ec0ff */
[----:B------:R-:W1:Y:S02]  /*05d0*/  LDS.64 R8, [UR5] ;  /* 0x00000005ff087984 */ /* 0x000e640008000a00 */
[----:B-1----:R-:W-:Y:S01]  /*05e0*/  FSETP.GEU.AND P1, PT, |R9|, 6.5827683646048100446e-37, PT ;  /* 0x036000000900780b */ /* 0x002fe20003f2e200 */
[----:B--2---:R-:W1:Y:S02]  /*05f0*/  MUFU.RCP64H R3, R25 ;  /* 0x0000001900037308 */ /* 0x004e640000001800 */
[----:B-1----:R-:W-:-:S08]  /*0600*/  DFMA R6, -R24, R2, 1 ;  /* 0x3ff000001806742b */ /* 0x002fd00000000102 */
[----:B------:R-:W-:-:S08]  /*0610*/  DFMA R6, R6, R6, R6 ;  /* 0x000000060606722b */ /* 0x000fd00000000006 */
[----:B------:R-:W-:-:S08]  /*0620*/  DFMA R6, R2, R6, R2 ;  /* 0x000000060206722b */ /* 0x000fd00000000002 */
[----:B------:R-:W-:-:S08]  /*0630*/  DFMA R2, -R24, R6, 1 ;  /* 0x3ff000001802742b */ /* 0x000fd00000000106 */
[----:B------:R-:W-:-:S08]  /*0640*/  DFMA R2, R6, R2, R6 ;  /* 0x000000020602722b */ /* 0x000fd00000000006 */
[----:B------:R-:W-:-:S08]  /*0650*/  DMUL R6, R8, R2 ;  /* 0x0000000208067228 */ /* 0x000fd00000000000 */
[----:B0-----:R-:W-:-:S08]  /*0660*/  DFMA R10, -R24, R6, R8 ;  /* 0x00000006180a722b */ /* 0x001fd00000000108 */
[----:B------:R-:W-:-:S10]  /*0670*/  DFMA R2, R2, R10, R6 ;  /* 0x0000000a0202722b */ /* 0x000fd40000000006 */
[----:B------:R-:W-:-:S05]  /*0680*/  FFMA R6, RZ, R25, R3 ;  /* 0x00000019ff067223 */ /* 0x000fca0000000003 */
[----:B------:R-:W-:-:S13]  /*0690*/  FSETP.GT.AND P0, PT, |R6|, 1.469367938527859385e-39, PT ;  /* 0x001000000600780b */ /* 0x000fda0003f04200 */
[----:B------:R-:W-:Y:S05]  /*06a0*/  @P0 BRA P1, `(.L_x_33) ;  /* 0x0000000000080947 */ /* 0x000fea0000800000 */
[----:B------:R-:W-:-:S07]  /*06b0*/  MOV R22, 0x6d0 ;  /* 0x000006d000167802 */ /* 0x000fce0000000f00 */
[----:B------:R-:W-:Y:S05]  /*06c0*/  CALL.REL.NOINC `($__internal_1_$__cuda_sm20_div_rn_f64_full) ;  /* 0x0000000000447944 */ /* 0x000fea0003c00000 */
.L_x_33:
[----:B------:R1:W-:Y:S01]  /*06d0*/  STG.E.64 desc[UR10][R4.64], R2 ;  /* 0x0000000204007986 */ /* 0x0003e2000c101b0a */
[----:B------:R-:W-:Y:S05]  /*06e0*/  BRA `(.L_x_31) ;  /* 0x0000000000147947 */ /* 0x000fea0003800000 */
.L_x_32:
[----:B------:R-:W1:Y:S01]  /*06f0*/  S2UR UR6, SR_CgaCtaId ;  /* 0x00000000000679c3 */ /* 0x000e620000008800 */
[----:B------:R-:W-:Y:S02]  /*0700*/  UMOV UR5, 0x400 ;  /* 0x0000040000057882 */ /* 0x000fe40000000000 */
[----:B-1----:R-:W-:-:S09]  /*0710*/  ULEA UR5, UR6, UR5, 0x18 ;  /* 0x0000000506057291 */ /* 0x002fd2000f8ec0ff */
[----:B------:R-:W1:Y:S04]  /*0720*/  LDS.64 R2, [UR5] ;  /* 0x00000005ff027984 */ /* 0x000e680008000a00 */
[----:B-1----:R2:W-:Y:S02]  /*0730*/  STG.E.64 desc[UR10][R4.64], R2 ;  /* 0x0000000204007986 */ /* 0x0025e4000c101b0a */
.L_x_31:
[----:B------:R-:W-:Y:S05]  /*0740*/  BSYNC.RECONVERGENT B0 ;  /* 0x0000000000007941 */ /* 0x000fea0003800200 */
.L_x_30:
[----:B------:R-:W3:Y:S01]  /*0750*/  LDCU UR5, c[0x0][0x380] ;  /* 0x00007000ff0577ac */ /* 0x000ee20008000800 */
[----:B------:R-:W-:Y:S01]  /*0760*/  BAR.SYNC.DEFER_BLOCKING 0x0 ;  /* 0x0000000000007b1d */ /* 0x000fe20000010000 */
[----:B---3--:R-:W-:-:S13]  /*0770*/  ISETP.NE.AND P0, PT, R15, UR5, PT ;  /* 0x000000050f007c0c */ /* 0x008fda000bf05270 */
[----:B------:R-:W-:Y:S05]  /*0780*/  @P0 BRA `(.L_x_34) ;  /* 0xfffffff800680947 */ /* 0x000fea000383ffff */
.L_x_21:
[----:B------:R-:W3:Y:S01]  /*0790*/  LDCU UR5, c[0x0][0x384] ;  /* 0x00007080ff0577ac */ /* 0x000ee20008000800 */
[----:B------:R-:W-:-:S04]  /*07a0*/  UIADD3 UR4, UPT, UPT, UR8, UR4, URZ ;  /* 0x0000000408047290 */ /* 0x000fc8000fffe0ff */
[----:B---3--:R-:W-:-:S09]  /*07b0*/  UISETP.GE.AND UP0, UPT, UR4, UR5, UPT ;  /* 0x000000050400728c */ /* 0x008fd2000bf06270 */
[----:B------:R-:W-:Y:S05]  /*07c0*/  BRA.U !UP0, `(.L_x_35) ;  /* 0xfffffff908487547 */ /* 0x000fea000b83ffff */
[----:B------:R-:W-:Y:S05]  /*07d0*/  EXIT ;  /* 0x000000000000794d */ /* 0x000fea0003800000 */
        .weak           $__internal_1_$__cuda_sm20_div_rn_f64_full
        .type           $__internal_1_$__cuda_sm20_div_rn_f64_full,@function
        .size           $__internal_1_$__cuda_sm20_div_rn_f64_full,(.L_x_84 - $__internal_1_$__cuda_sm20_div_rn_f64_full)
$__internal_1_$__cuda_sm20_div_rn_f64_full:
        /* <DEDUP_REMOVED lines=9> */
[----:B------:R-:W-:Y:S01]  /*0870*/  BSSY.RECONVERGENT B1, `(.L_x_36) ;  /* 0x0000050000017945 */ /* 0x000fe20003800200 */
[----:B------:R-:W-:-:S03]  /*0880*/  LOP3.LUT R24, R25, 0x7ff00000, RZ, 0xc0, !PT ;  /* 0x7ff0000019187812 */ /* 0x000fc600078ec0ff */
[----:B------:R-:W-:Y:S01]  /*0890*/  @!P0 DMUL R2, R6, 8.98846567431157953865e+307 ;  /* 0x7fe0000006028828 */ /* 0x000fe20000000000 */
[----:B------:R-:W-:Y:S01]  /*08a0*/  ISETP.GE.U32.AND P1, PT, R23, R24, PT ;  /* 0x000000181700720c */ /* 0x000fe20003f26070 */
[----:B------:R-:W-:Y:S02]  /*08b0*/  IMAD.MOV.U32 R25, RZ, RZ, R23 ;  /* 0x000000ffff197224 */ /* 0x000fe400078e0017 */
[----:B------:R-:W-:Y:S02]  /*08c0*/  @!P2 LOP3.LUT R14, R7, 0x7ff00000, RZ, 0xc0, !PT ;  /* 0x7ff00000070ea812 */ /* 0x000fe400078ec0ff */
[----:B------:R-:W0:Y:S02]  /*08d0*/  MUFU.RCP64H R17, R3 ;  /* 0x0000000300117308 */ /* 0x000e240000001800 */
[----:B------:R-:W-:Y:S01]  /*08e0*/  @!P2 ISETP.GE.U32.AND P3, PT, R23, R14, PT ;  /* 0x0000000e1700a20c */ /* 0x000fe20003f66070 */
[----:B------:R-:W-:Y:S01]  /*08f0*/  IMAD.MOV.U32 R14, RZ, RZ, 0x1ca00000 ;  /* 0x1ca00000ff0e7424 */ /* 0x000fe200078e00ff */
[----:B------:R-:W-:-:S04]  /*0900*/  @!P0 LOP3.LUT R24, R3, 0x7ff00000, RZ, 0xc0, !PT ;  /* 0x7ff0000003188812 */ /* 0x000fc800078ec0ff */
[----:B------:R-:W-:-:S04]  /*0910*/  @!P2 SEL R19, R14, 0x63400000, !P3 ;  /* 0x634000000e13a807 */ /* 0x000fc80005800000 */
[----:B------:R-:W-:-:S04]  /*0920*/  @!P2 LOP3.LUT R20, R19, 0x80000000, R9, 0xf8, !PT ;  /* 0x800000001314a812 */ /* 0x000fc800078ef809 */
[----:B------:R-:W-:Y:S01]  /*0930*/  @!P2 LOP3.LUT R21, R20, 0x100000, RZ, 0xfc, !PT ;  /* 0x001000001415a812 */ /* 0x000fe200078efcff */
[----:B0-----:R-:W-:Y:S01]  /*0940*/  DFMA R10, R16, -R2, 1 ;  /* 0x3ff00000100a742b */ /* 0x001fe20000000802 */
[----:B------:R-:W-:-:S07]  /*0950*/  @!P2 IMAD.MOV.U32 R20, RZ, RZ, RZ ;  /* 0x000000ffff14a224 */ /* 0x000fce00078e00ff */
        /* <DEDUP_REMOVED lines=34> */
[----:B------:R-:W-:Y:S01]  /*0b80*/  IMAD.MOV R3, RZ, RZ, -R8 ;  /* 0x000000ffff037224 */ /* 0x000fe200078e0a08 */
[----:B------:R-:W-:Y:S01]  /*0b90*/  DMUL.RP R18, R20, R18 ;  /* 0x0000001214127228 */ /* 0x000fe20000008000 */
[----:B------:R-:W-:-:S06]  /*0ba0*/  IMAD.MOV.U32 R2, RZ, RZ, RZ ;  /* 0x000000ffff027224 */ /* 0x000fcc00078e00ff */
[----:B------:R-:W-:-:S03]  /*0bb0*/  DFMA R2, R16, -R2, R20 ;  /* 0x800000021002722b */ /* 0x000fc60000000014 */
[----:B------:R-:W-:-:S03]  /*0bc0*/  LOP3.LUT R7, R19, R7, RZ, 0x3c, !PT ;  /* 0x0000000713077212 */ /* 0x000fc600078e3cff */
[----:B------:R-:W-:-:S04]  /*0bd0*/  IADD3 R2, PT, PT, -R8, -0x43300000, RZ ;  /* 0xbcd0000008027810 */ /* 0x000fc80007ffe1ff */
[----:B------:R-:W-:-:S04]  /*0be0*/  FSETP.NEU.AND P0, PT, |R3|, R2, PT ;  /* 0x000000020300720b */ /* 0x000fc80003f0d200 */
[----:B------:R-:W-:Y:S02]  /*0bf0*/  FSEL R16, R18, R16, !P0 ;  /* 0x0000001012107208 */ /* 0x000fe40004000000 */
[----:B------:R-:W-:Y:S01]  /*0c00*/  FSEL R17, R7, R17, !P0 ;  /* 0x0000001107117208 */ /* 0x000fe20004000000 */
[----:B------:R-:W-:Y:S06]  /*0c10*/  BRA `(.L_x_38) ;  /* 0x0000000000547947 */ /* 0x000fec0003800000 */
.L_x_37:
        /* <DEDUP_REMOVED lines=16> */
.L_x_40:
[----:B------:R-:W-:Y:S01]  /*0d20*/  LOP3.LUT R17, R7, 0x80000, RZ, 0xfc, !PT ;  /* 0x0008000007117812 */ /* 0x000fe200078efcff */
[----:B------:R-:W-:Y:S01]  /*0d30*/  IMAD.MOV.U32 R16, RZ, RZ, R6 ;  /* 0x000000ffff107224 */ /* 0x000fe200078e0006 */
[----:B------:R-:W-:Y:S06]  /*0d40*/  BRA `(.L_x_38) ;  /* 0x0000000000087947 */ /* 0x000fec0003800000 */
.L_x_39:
[----:B------:R-:W-:Y:S01]  /*0d50*/  LOP3.LUT R17, R9, 0x80000, RZ, 0xfc, !PT ;  /* 0x0008000009117812 */ /* 0x000fe200078efcff */
[----:B------:R-:W-:-:S07]  /*0d60*/  IMAD.MOV.U32 R16, RZ, RZ, R8 ;  /* 0x000000ffff107224 */ /* 0x000fce00078e0008 */
.L_x_38:
[----:B------:R-:W-:Y:S05]  /*0d70*/  BSYNC.RECONVERGENT B1 ;  /* 0x0000000000017941 */ /* 0x000fea0003800200 */
.L_x_36:
[----:B------:R-:W-:Y:S02]  /*0d80*/  IMAD.MOV.U32 R23, RZ, RZ, 0x0 ;  /* 0x00000000ff177424 */ /* 0x000fe400078e00ff */
[----:B------:R-:W-:Y:S02]  /*0d90*/  IMAD.MOV.U32 R2, RZ, RZ, R16 ;  /* 0x000000ffff027224 */ /* 0x000fe400078e0010 */
[----:B------:R-:W-:Y:S01]  /*0da0*/  IMAD.MOV.U32 R3, RZ, RZ, R17 ;  /* 0x000000ffff037224 */ /* 0x000fe200078e0011 */
[----:B------:R-:W-:Y:S06]  /*0db0*/  RET.REL.NODEC R22 `(_Z22operation_left_upper_tiidPdiS_ib) ;  /* 0xfffffff016907950 */ /* 0x000fec0003c3ffff */
.L_x_41:
        /* <DEDUP_REMOVED lines=12> */
.L_x_84:


//--------------------- .text._Z20operation_left_loweriiPdiS_ib --------------------------
	.section	.text._Z20operation_left_loweriiPdiS_ib,"ax",@progbits
	.align	128
        .global         _Z20operation_left_loweriiPdiS_ib
        .type           _Z20operation_left_loweriiPdiS_ib,@function
        .size           _Z20operation_left_loweriiPdiS_ib,(.L_x_85 - _Z20operation_left_loweriiPdiS_ib)
        .other          _Z20operation_left_loweriiPdiS_ib,@"STO_CUDA_ENTRY STV_DEFAULT"
_Z20operation_left_loweriiPdiS_ib:
.text._Z20operation_left_loweriiPdiS_ib:
[----:B------:R-:W-:Y:S08]  /*0000*/  LDC R1, c[0x0][0x37c] ;  /* 0x0000df00ff017b82 */ /* 0x000ff00000000800 */
[----:B------:R-:W0:Y:S08]  /*0010*/  S2UR UR6, SR_CTAID.X ;  /* 0x00000000000679c3 */ /* 0x000e300000002500 */
[----:B------:R-:W0:Y:S02]  /*0020*/  LDC R0, c[0x0][0x384] ;  /* 0x0000e100ff007b82 */ /* 0x000e240000000800 */
[----:B0-----:R-:W-:-:S13]  /*0030*/  ISETP.LE.AND P0, PT, R0, UR6, PT ;  /* 0x0000000600007c0c */ /* 0x001fda000bf03270 */
[----:B------:R-:W-:Y:S05]  /*0040*/  @P0 EXIT ;  /* 0x000000000000094d */ /* 0x000fea0003800000 */
[----:B------:R-:W0:Y:S01]  /*0050*/  S2R R0, SR_TID.X ;  /* 0x0000000000007919 */ /* 0x000e220000002100 */
[----:B------:R-:W1:Y:S01]  /*0060*/  LDCU.U8 UR4, c[0x0][0x3a4] ;  /* 0x00007480ff0477ac */ /* 0x000e620008000000 */
[----:B------:R-:W2:Y:S01]  /*0070*/  LDCU UR5, c[0x0][0x390] ;  /* 0x00007200ff0577ac */ /* 0x000ea20008000800 */
[----:B------:R-:W3:Y:S01]  /*0080*/  LDCU UR7, c[0x0][0x360] ;  /* 0x00006c00ff0777ac */ /* 0x000ee20008000800 */
[----:B------:R-:W4:Y:S01]  /*0090*/  LDCU.64 UR10, c[0x0][0x358] ;  /* 0x00006b00ff0a77ac */ /* 0x000f220008000a00 */
[----:B------:R-:W0:Y:S01]  /*00a0*/  LDCU UR8, c[0x0][0x370] ;  /* 0x00006e00ff0877ac */ /* 0x000e220008000800 */
[----:B-1----:R-:W-:Y:S02]  /*00b0*/  UPRMT UR4, UR4, 0x8880, URZ ;  /* 0x0000888004047896 */ /* 0x002fe400080000ff */
[----:B--2---:R-:W-:-:S04]  /*00c0*/  UIADD3 UR5, UPT, UPT, UR5, 0x1, URZ ;  /* 0x0000000105057890 */ /* 0x004fc8000fffe0ff */
[----:B------:R-:W-:Y:S01]  /*00d0*/  ISETP.NE.AND P0, PT, RZ, UR4, PT ;  /* 0x00000004ff007c0c */ /* 0x000fe2000bf05270 */
[----:B------:R-:W-:-:S03]  /*00e0*/  UMOV UR4, UR6 ;  /* 0x0000000600047c82 */ /* 0x000fc60008000000 */
[----:B0--34-:R-:W-:-:S13]  /*00f0*/  ISETP.EQ.AND P0, PT, R0, RZ, P0 ;  /* 0x000000ff0000720c */ /* 0x019fda0000702270 */
.L_x_51:
[----:B------:R-:W0:Y:S02]  /*0100*/  LDCU UR6, c[0x0][0x380] ;  /* 0x00007000ff0677ac */ /* 0x000e240008000800 */
[----:B0-----:R-:W-:-:S09]  /*0110*/  UISETP.GE.AND UP0, UPT, UR6, 0x1, UPT ;  /* 0x000000010600788c */ /* 0x001fd2000bf06270 */
[----:B------:R-:W-:Y:S05]  /*0120*/  BRA.U !UP0, `(.L_x_42) ;  /* 0x00000005082c7547 */ /* 0x000fea000b800000 */
[----:B------:R-:W0:Y:S01]  /*0130*/  LDC R3, c[0x0][0x3a0] ;  /* 0x0000e800ff037b82 */ /* 0x000e220000000800 */
[----:B------:R-:W-:Y:S01]  /*0140*/  BSSY.RECONVERGENT B0, `(.L_x_42) ;  /* 0x0000049000007945 */ /* 0x000fe20003800200 */
[----:B------:R-:W-:Y:S02]  /*0150*/  IMAD.MOV.U32 R13, RZ, RZ, RZ ;  /* 0x000000ffff0d7224 */ /* 0x000fe400078e00ff */
[----:B0-----:R-:W-:-:S07]  /*0160*/  IMAD R12, R3, UR4, R0 ;  /* 0x00000004030c7c24 */ /* 0x001fce000f8e0200 */
.L_x_50:
[----:B------:R-:W0:Y:S01]  /*0170*/  LDC R2, c[0x0][0x3a0] ;  /* 0x0000e800ff027b82 */ /* 0x000e220000000800 */
[----:B------:R-:W-:Y:S07]  /*0180*/  BSSY.RECONVERGENT B1, `(.L_x_43) ;  /* 0x0000020000017945 */ /* 0x000fee0003800200 */
[----:B------:R-:W1:Y:S01]  /*0190*/  LDC.64 R4, c[0x0][0x398] ;  /* 0x0000e600ff047b82 */ /* 0x000e620000000a00 */
[----:B0-----:R-:W-:-:S04]  /*01a0*/  IMAD R3, R2, UR4, R13 ;  /* 0x0000000402037c24 */ /* 0x001fc8000f8e020d */
[----:B-1----:R-:W-:Y:S01]  /*01b0*/  IMAD.WIDE R4, R3, 0x8, R4 ;  /* 0x0000000803047825 */ /* 0x002fe200078e0204 */
[----:B------:R-:W-:Y:S06]  /*01c0*/  @!P0 BRA `(.L_x_44) ;  /* 0x00000000006c8947 */ /* 0x000fec0003800000 */
[----:B------:R-:W2:Y:S02]  /*01d0*/  LDG.E.64 R8, desc[UR10][R4.64] ;  /* 0x0000000a04087981 */ /* 0x000ea4000c1e1b00 */
[----:B--2---:R-:W-:-:S14]  /*01e0*/  DSETP.NEU.AND P1, PT, R8, RZ, PT ;  /* 0x000000ff0800722a */ /* 0x004fdc0003f2d000 */
[----:B------:R-:W-:Y:S05]  /*01f0*/  @!P1 BRA `(.L_x_44) ;  /* 0x0000000000609947 */ /* 0x000fea0003800000 */
[----:B------:R-:W0:Y:S01]  /*0200*/  LDC.64 R24, c[0x0][0x388] ;  /* 0x0000e200ff187b82 */ /* 0x000e220000000a00 */
[----:B------:R-:W1:Y:S02]  /*0210*/  LDCU UR6, c[0x0][0x390] ;  /* 0x00007200ff0677ac */ /* 0x000e640008000800 */
[----:B-1----:R-:W-:-:S04]  /*0220*/  IMAD R3, R13, UR6, R13 ;  /* 0x000000060d037c24 */ /* 0x002fc8000f8e020d */
[----:B0-----:R-:W-:-:S06]  /*0230*/  IMAD.WIDE R24, R3, 0x8, R24 ;  /* 0x0000000803187825 */ /* 0x001fcc00078e0218 */
[----:B------:R-:W2:Y:S01]  /*0240*/  LDG.E.64 R24, desc[UR10][R24.64] ;  /* 0x0000000a18187981 */ /* 0x000ea2000c1e1b00 */
[----:B------:R-:W-:Y:S01]  /*0250*/  IMAD.MOV.U32 R2, RZ, RZ, 0x1 ;  /* 0x00000001ff027424 */ /* 0x000fe200078e00ff */
[----:B------:R-:W-:Y:S01]  /*0260*/  FSETP.GEU.AND P2, PT, |R9|, 6.5827683646048100446e-37, PT ;  /* 0x036000000900780b */ /* 0x000fe20003f4e200 */
[----:B------:R-:W-:Y:S01]  /*0270*/  BSSY.RECONVERGENT B2, `(.L_x_45) ;  /* 0x000000f000027945 */ /* 0x000fe20003800200 */
[----:B--2---:R-:W0:Y:S03]  /*0280*/  MUFU.RCP64H R3, R25 ;  /* 0x0000001900037308 */ /* 0x004e260000001800 */
        /* <DEDUP_REMOVED lines=12> */
[----:B------:R-:W-:Y:S05]  /*0350*/  CALL.REL.NOINC `($__internal_2_$__cuda_sm20_div_rn_f64_full) ;  /* 0x0000000000b47944 */ /* 0x000fea0003c00000 */
.L_x_46:
[----:B------:R-:W-:Y:S05]  /*0360*/  BSYNC.RECONVERGENT B2 ;  /* 0x0000000000027941 */ /* 0x000fea0003800200 */
.L_x_45:
[----:B------:R0:W-:Y:S02]  /*0370*/  STG.E.64 desc[UR10][R4.64], R2 ;  /* 0x0000000204007986 */ /* 0x0001e4000c101b0a */
.L_x_44:
[----:B------:R-:W-:Y:S05]  /*0380*/  BSYNC.RECONVERGENT B1 ;  /* 0x0000000000017941 */ /* 0x000fea0003800200 */
.L_x_43:
[----:B------:R-:W1:Y:S01]  /*0390*/  LDCU UR6, c[0x0][0x380] ;  /* 0x00007000ff0677ac */ /* 0x000e620008000800 */
[----:B------:R-:W-:Y:S01]  /*03a0*/  VIADD R7, R13, 0x1 ;  /* 0x000000010d077836 */ /* 0x000fe20000000000 */
[----:B------:R-:W-:Y:S03]  /*03b0*/  BSSY.RECONVERGENT B1, `(.L_x_47) ;  /* 0x000001d000017945 */ /* 0x000fe60003800200 */
[----:B0-----:R-:W-:Y:S02]  /*03c0*/  IMAD.IADD R2, R7, 0x1, R0 ;  /* 0x0000000107027824 */ /* 0x001fe400078e0200 */
[----:B-1----:R-:W-:Y:S01]  /*03d0*/  IMAD.U32 R3, RZ, RZ, UR6 ;  /* 0x00000006ff037e24 */ /* 0x002fe2000f8e00ff */
[----:B------:R-:W-:Y:S04]  /*03e0*/  BAR.SYNC.DEFER_BLOCKING 0x0 ;  /* 0x0000000000007b1d */ /* 0x000fe80000010000 */
[----:B------:R-:W-:-:S13]  /*03f0*/  ISETP.GE.AND P1, PT, R2, R3, PT ;  /* 0x000000030200720c */ /* 0x000fda0003f26270 */
[----:B------:R-:W-:Y:S05]  /*0400*/  @P1 BRA `(.L_x_48) ;  /* 0x00000000005c1947 */ /* 0x000fea0003800000 */
[----:B------:R-:W0:Y:S01]  /*0410*/  LDC R18, c[0x0][0x380] ;  /* 0x0000e000ff127b82 */ /* 0x000e220000000800 */
[--C-:B------:R-:W-:Y:S02]  /*0420*/  IMAD.IADD R6, R0, 0x1, R13.reuse ;  /* 0x0000000100067824 */ /* 0x100fe400078e020d */
[----:B------:R-:W-:Y:S02]  /*0430*/  IMAD.IADD R8, R12, 0x1, R13 ;  /* 0x000000010c087824 */ /* 0x000fe400078e020d */
[----:B------:R-:W-:-:S07]  /*0440*/  IMAD R9, R13, UR5, R0 ;  /* 0x000000050d097c24 */ /* 0x000fce000f8e0200 */
.L_x_49:
[----:B------:R-:W2:Y:S02]  /*0450*/  LDG.E.64 R2, desc[UR10][R4.64] ;  /* 0x0000000a04027981 */ /* 0x000ea4000c1e1b00 */
[----:B--2---:R-:W-:-:S14]  /*0460*/  DSETP.NEU.AND P1, PT, R2, RZ, PT ;  /* 0x000000ff0200722a */ /* 0x004fdc0003f2d000 */
[----:B------:R-:W1:Y:S01]  /*0470*/  @P1 LDC.64 R10, c[0x0][0x388] ;  /* 0x0000e200ff0a1b82 */ /* 0x000e620000000a00 */
[----:B------:R-:W-:Y:S02]  /*0480*/  @P1 VIADD R13, R9, 0x1 ;  /* 0x00000001090d1836 */ /* 0x000fe40000000000 */
[----:B------:R-:W-:-:S05]  /*0490*/  @P1 VIADD R17, R8, 0x1 ;  /* 0x0000000108111836 */ /* 0x000fca0000000000 */
[----:B------:R-:W2:Y:S01]  /*04a0*/  @P1 LDC.64 R14, c[0x0][0x398] ;  /* 0x0000e600ff0e1b82 */ /* 0x000ea20000000a00 */
[----:B-1----:R-:W-:-:S06]  /*04b0*/  @P1 IMAD.WIDE R10, R13, 0x8, R10 ;  /* 0x000000080d0a1825 */ /* 0x002fcc00078e020a */
[----:B------:R-:W3:Y:S01]  /*04c0*/  @P1 LDG.E.64 R10, desc[UR10][R10.64] ;  /* 0x0000000a0a0a1981 */ /* 0x000ee2000c1e1b00 */
[----:B--2---:R-:W-:-:S05]  /*04d0*/  @P1 IMAD.WIDE R14, R17, 0x8, R14 ;  /* 0x00000008110e1825 */ /* 0x004fca00078e020e */
[----:B------:R-:W3:Y:S01]  /*04e0*/  @P1 LDG.E.64 R16, desc[UR10][R14.64] ;  /* 0x0000000a0e101981 */ /* 0x000ee2000c1e1b00 */
[----:B------:R-:W-:Y:S02]  /*04f0*/  VIADD R6, R6, UR7 ;  /* 0x0000000706067c36 */ /* 0x000fe40008000000 */
[----:B------:R-:W-:Y:S02]  /*0500*/  VIADD R9, R9, UR7 ;  /* 0x0000000709097c36 */ /* 0x000fe40008000000 */
[----:B------:R-:W-:Y:S01]  /*0510*/  VIADD R8, R8, UR7 ;  /* 0x0000000708087c36 */ /* 0x000fe20008000000 */
[----:B---3--:R-:W-:Y:S01]  /*0520*/  @P1 DFMA R16, -R2, R10, R16 ;  /* 0x0000000a0210122b */ /* 0x008fe20000000110 */
[----:B0-----:R-:W-:Y:S02]  /*0530*/  IMAD.MOV.U32 R3, RZ, RZ, R18 ;  /* 0x000000ffff037224 */ /* 0x001fe400078e0012 */
[----:B------:R-:W-:-:S04]  /*0540*/  VIADD R2, R6, 0x1 ;  /* 0x0000000106027836 */ /* 0x000fc80000000000 */
[----:B------:R1:W-:Y:S01]  /*0550*/  @P1 STG.E.64 desc[UR10][R14.64], R16 ;  /* 0x000000100e001986 */ /* 0x0003e2000c101b0a */
[----:B------:R-:W-:-:S13]  /*0560*/  ISETP.GE.AND P1, PT, R2, R3, PT ;  /* 0x000000030200720c */ /* 0x000fda0003f26270 */
[----:B-1----:R-:W-:Y:S05]  /*0570*/  @!P1 BRA `(.L_x_49) ;  /* 0xfffffffc00b49947 */ /* 0x002fea000383ffff */
.L_x_48:
[----:B------:R-:W-:Y:S05]  /*0580*/  BSYNC.RECONVERGENT B1 ;  /* 0x0000000000017941 */ /* 0x000fea0003800200 */
.L_x_47:
[----:B------:R-:W-:Y:S01]  /*0590*/  BAR.SYNC.DEFER_BLOCKING 0x0 ;  /* 0x0000000000007b1d */ /* 0x000fe20000010000 */
[----:B------:R-:W-:Y:S01]  /*05a0*/  ISETP.NE.AND P1, PT, R7, R3, PT ;  /* 0x000000030700720c */ /* 0x000fe20003f25270 */
[----:B------:R-:W-:-:S12]  /*05b0*/  IMAD.MOV.U32 R13, RZ, RZ, R7 ;  /* 0x000000ffff0d7224 */ /* 0x000fd800078e0007 */
[----:B------:R-:W-:Y:S05]  /*05c0*/  @P1 BRA `(.L_x_50) ;  /* 0xfffffff800e81947 */ /* 0x000fea000383ffff */
[----:B------:R-:W-:Y:S05]  /*05d0*/  BSYNC.RECONVERGENT B0 ;  /* 0x0000000000007941 */ /* 0x000fea0003800200 */
.L_x_42:
[----:B------:R-:W0:Y:S01]  /*05e0*/  LDCU UR6, c[0x0][0x384] ;  /* 0x00007080ff0677ac */ /* 0x000e220008000800 */
[----:B------:R-:W-:-:S04]  /*05f0*/  UIADD3 UR4, UPT, UPT, UR8, UR4, URZ ;  /* 0x0000000408047290 */ /* 0x000fc8000fffe0ff */
[----:B0-----:R-:W-:-:S09]  /*0600*/  UISETP.GE.AND UP0, UPT, UR4, UR6, UPT ;  /* 0x000000060400728c */ /* 0x001fd2000bf06270 */
[----:B------:R-:W-:Y:S05]  /*0610*/  BRA.U !UP0, `(.L_x_51) ;  /* 0xfffffff908b87547 */ /* 0x000fea000b83ffff */
[----:B------:R-:W-:Y:S05]  /*0620*/  EXIT ;  /* 0x000000000000794d */ /* 0x000fea0003800000 */
        .weak           $__internal_2_$__cuda_sm20_div_rn_f64_full
        .type           $__internal_2_$__cuda_sm20_div_rn_f64_full,@function
        .size           $__internal_2_$__cuda_sm20_div_rn_f64_full,(.L_x_85 - $__internal_2_$__cuda_sm20_div_rn_f64_full)
$__internal_2_$__cuda_sm20_div_rn_f64_full:
        /* <DEDUP_REMOVED lines=26> */
[----:B------:R-:W-:Y:S02]  /*07d0*/  SEL R11, R20, 0x63400000, !P2 ;  /* 0x63400000140b7807 */ /* 0x000fe40005000000 */
[----:B------:R-:W-:Y:S02]  /*07e0*/  MOV R10, R8 ;  /* 0x00000008000a7202 */ /* 0x000fe40000000f00 */
        /* <DEDUP_REMOVED lines=40> */
.L_x_53:
[----:B------:R-:W-:-:S14]  /*0a70*/  DSETP.NAN.AND P1, PT, R8, R8, PT ;  /* 0x000000080800722a */ /* 0x000fdc0003f28000 */
[----:B------:R-:W-:Y:S05]  /*0a80*/  @P1 BRA `(.L_x_55) ;  /* 0x0000000000441947 */ /* 0x000fea0003800000 */
[----:B------:R-:W-:-:S14]  /*0a90*/  DSETP.NAN.AND P1, PT, R6, R6, PT ;  /* 0x000000060600722a */ /* 0x000fdc0003f28000 */
[----:B------:R-:W-:Y:S05]  /*0aa0*/  @P1 BRA `(.L_x_56) ;  /* 0x0000000000301947 */ /* 0x000fea0003800000 */
[----:B------:R-:W-:Y:S01]  /*0ab0*/  ISETP.NE.AND P1, PT, R23, R24, PT ;  /* 0x000000181700720c */ /* 0x000fe20003f25270 */
[----:B------:R-:W-:Y:S01]  /*0ac0*/  IMAD.MOV.U32 R17, RZ, RZ, -0x80000 ;  /* 0xfff80000ff117424 */ /* 0x000fe200078e00ff */
[----:B------:R-:W-:-:S11]  /*0ad0*/  MOV R16, 0x0 ;  /* 0x0000000000107802 */ /* 0x000fd60000000f00 */
        /* <DEDUP_REMOVED lines=9> */
.L_x_56:
[----:B------:R-:W-:Y:S01]  /*0b70*/  LOP3.LUT R17, R7, 0x80000, RZ, 0xfc, !PT ;  /* 0x0008000007117812 */ /* 0x000fe200078efcff */
[----:B------:R-:W-:Y:S01]  /*0b80*/  IMAD.MOV.U32 R16, RZ, RZ, R6 ;  /* 0x000000ffff107224 */ /* 0x000fe200078e0006 */
[----:B------:R-:W-:Y:S06]  /*0b90*/  BRA `(.L_x_54) ;  /* 0x0000000000087947 */ /* 0x000fec0003800000 */
.L_x_55:
[----:B------:R-:W-:Y:S01]  /*0ba0*/  LOP3.LUT R17, R9, 0x80000, RZ, 0xfc, !PT ;  /* 0x0008000009117812 */ /* 0x000fe200078efcff */
[----:B------:R-:W-:-:S07]  /*0bb0*/  IMAD.MOV.U32 R16, RZ, RZ, R8 ;  /* 0x000000ffff107224 */ /* 0x000fce00078e0008 */
.L_x_54:
[----:B------:R-:W-:Y:S05]  /*0bc0*/  BSYNC.RECONVERGENT B3 ;  /* 0x0000000000037941 */ /* 0x000fea0003800200 */
.L_x_52:
[----:B------:R-:W-:Y:S02]  /*0bd0*/  IMAD.MOV.U32 R23, RZ, RZ, 0x0 ;  /* 0x00000000ff177424 */ /* 0x000fe400078e00ff */
[----:B------:R-:W-:Y:S02]  /*0be0*/  IMAD.MOV.U32 R2, RZ, RZ, R16 ;  /* 0x000000ffff027224 */ /* 0x000fe400078e0010 */
[----:B------:R-:W-:Y:S01]  /*0bf0*/  IMAD.MOV.U32 R3, RZ, RZ, R17 ;  /* 0x000000ffff037224 */ /* 0x000fe200078e0011 */
[----:B------:R-:W-:Y:S06]  /*0c00*/  RET.REL.NODEC R22 `(_Z20operation_left_loweriiPdiS_ib) ;  /* 0xfffffff016fc7950 */ /* 0x000fec0003c3ffff */
.L_x_57:
        /* <DEDUP_REMOVED lines=15> */
.L_x_85:


//--------------------- .text._Z20operation_left_upperiiPdiS_ib --------------------------
	.section	.text._Z20operation_left_upperiiPdiS_ib,"ax",@progbits
	.align	128
        .global         _Z20operation_left_upperiiPdiS_ib
        .type           _Z20operation_left_upperiiPdiS_ib,@function
        .size           _Z20operation_left_upperiiPdiS_ib,(.L_x_86 - _Z20operation_left_upperiiPdiS_ib)
        .other          _Z20operation_left_upperiiPdiS_ib,@"STO_CUDA_ENTRY STV_DEFAULT"
_Z20operation_left_upperiiPdiS_ib:
.text._Z20operation_left_upperiiPdiS_ib:
        /* <DEDUP_REMOVED lines=8> */
[----:B------:R-:W3:Y:S01]  /*0080*/  LDCU.64 UR16, c[0x0][0x358] ;  /* 0x00006b00ff1077ac */ /* 0x000ee20008000a00 */
[----:B------:R-:W4:Y:S01]  /*0090*/  LDCU UR14, c[0x0][0x370] ;  /* 0x00006e00ff0e77ac */ /* 0x000f220008000800 */
[----:B-1----:R-:W-:-:S06]  /*00a0*/  UPRMT UR4, UR4, 0x8880, URZ ;  /* 0x0000888004047896 */ /* 0x002fcc00080000ff */
[----:B------:R-:W-:Y:S01]  /*00b0*/  ISETP.NE.AND P0, PT, RZ, UR4, PT ;  /* 0x00000004ff007c0c */ /* 0x000fe2000bf05270 */
[----:B------:R-:W-:-:S03]  /*00c0*/  UMOV UR4, UR5 ;  /* 0x0000000500047c82 */ /* 0x000fc60008000000 */
[----:B0-234-:R-:W-:-:S13]  /*00d0*/  ISETP.EQ.AND P0, PT, R10, RZ, P0 ;  /* 0x000000ff0a00720c */ /* 0x01dfda0000702270 */
.L_x_66:
[----:B0-----:R-:W0:Y:S02]  /*00e0*/  LDCU UR5, c[0x0][0x380] ;  /* 0x00007000ff0577ac */ /* 0x001e240008000800 */
[----:B0-----:R-:W-:-:S09]  /*00f0*/  UISETP.GE.AND UP0, UPT, UR5, 0x1, UPT ;  /* 0x000000010500788c */ /* 0x001fd2000bf06270 */
[----:B------:R-:W-:Y:S05]  /*0100*/  BRA.U !UP0, `(.L_x_58) ;  /* 0x00000005082c7547 */ /* 0x000fea000b800000 */
[----:B------:R-:W0:Y:S01]  /*0110*/  LDCU UR6, c[0x0][0x3a0] ;  /* 0x00007400ff0677ac */ /* 0x000e220008000800 */
[----:B------:R-:W1:Y:S01]  /*0120*/  LDCU UR5, c[0x0][0x380] ;  /* 0x00007000ff0577ac */ /* 0x000e620008000800 */
[----:B0-----:R-:W-:-:S04]  /*0130*/  UIMAD UR12, UR4, UR6, URZ ;  /* 0x00000006040c72a4 */ /* 0x001fc8000f8e02ff */
[----:B------:R-:W-:Y:S02]  /*0140*/  USHF.R.S32.HI UR15, URZ, 0x1f, UR12 ;  /* 0x0000001fff0f7899 */ /* 0x000fe4000801140c */
[----:B-1----:R-:W-:-:S10]  /*0150*/  VIADD R0, R10, UR12 ;  /* 0x0000000c0a007c36 */ /* 0x002fd40008000000 */
.L_x_65:
[----:B0-----:R-:W0:Y:S01]  /*0160*/  LDCU.64 UR8, c[0x0][0x398] ;  /* 0x00007300ff0877ac */ /* 0x001e220008000a00 */
[----:B------:R-:W-:Y:S01]  /*0170*/  BSSY.RECONVERGENT B0, `(.L_x_59) ;  /* 0x0000028000007945 */ /* 0x000fe20003800200 */
[----:B------:R-:W-:Y:S02]  /*0180*/  USHF.R.S32.HI UR18, URZ, 0x1f, UR5 ;  /* 0x0000001fff127899 */ /* 0x000fe40008011405 */
[----:B------:R-:W-:-:S04]  /*0190*/  UIADD3 UR6, UP0, UPT, UR12, UR5, URZ ;  /* 0x000000050c067290 */ /* 0x000fc8000ff1e0ff */
[----:B------:R-:W-:Y:S02]  /*01a0*/  UIADD3.X UR7, UPT, UPT, UR15, UR18, URZ, UP0, !UPT ;  /* 0x000000120f077290 */ /* 0x000fe400087fe4ff */
[----:B0-----:R-:W-:-:S04]  /*01b0*/  ULEA UR8, UP0, UR6, UR8, 0x3 ;  /* 0x0000000806087291 */ /* 0x001fc8000f8018ff */
[----:B------:R-:W-:Y:S02]  /*01c0*/  ULEA.HI.X UR7, UR6, UR9, UR7, 0x3, UP0 ;  /* 0x0000000906077291 */ /* 0x000fe400080f1c07 */
[----:B------:R-:W-:Y:S01]  /*01d0*/  UIADD3 UR9, UPT, UPT, UR5, -0x1, URZ ;  /* 0xffffffff05097890 */ /* 0x000fe2000fffe0ff */
[----:B------:R-:W-:-:S03]  /*01e0*/  IMAD.U32 R4, RZ, RZ, UR8 ;  /* 0x00000008ff047e24 */ /* 0x000fc6000f8e00ff */
[----:B------:R-:W-:Y:S01]  /*01f0*/  IMAD.U32 R5, RZ, RZ, UR7 ;  /* 0x00000007ff057e24 */ /* 0x000fe2000f8e00ff */
[----:B------:R-:W-:Y:S07]  /*0200*/  @!P0 BRA `(.L_x_60) ;  /* 0x0000000000788947 */ /* 0x000fee0003800000 */
[----:B------:R-:W2:Y:S02]  /*0210*/  LDG.E.64 R8, desc[UR16][R4.64+-0x8] ;  /* 0xfffff81004087981 */ /* 0x000ea4000c1e1b00 */
[----:B--2---:R-:W-:-:S14]  /*0220*/  DSETP.NEU.AND P1, PT, R8, RZ, PT ;  /* 0x000000ff0800722a */ /* 0x004fdc0003f2d000 */
[----:B------:R-:W-:Y:S05]  /*0230*/  @!P1 BRA `(.L_x_60) ;  /* 0x00000000006c9947 */ /* 0x000fea0003800000 */
[----:B------:R-:W0:Y:S01]  /*0240*/  LDCU UR6, c[0x0][0x390] ;  /* 0x00007200ff0677ac */ /* 0x000e220008000800 */
[----:B------:R-:W1:Y:S01]  /*0250*/  LDCU.64 UR10, c[0x0][0x388] ;  /* 0x00007100ff0a77ac */ /* 0x000e620008000a00 */
[----:B0-----:R-:W-:-:S04]  /*0260*/  UIMAD UR6, UR9, UR6, URZ ;  /* 0x00000006090672a4 */ /* 0x001fc8000f8e02ff */
[----:B------:R-:W-:-:S04]  /*0270*/  UIADD3 UR7, UP0, UPT, UR6, UR5, URZ ;  /* 0x0000000506077290 */ /* 0x000fc8000ff1e0ff */
[----:B------:R-:W-:Y:S02]  /*0280*/  ULEA.HI.X.SX32 UR8, UR6, UR18, 0x1, UP0 ;  /* 0x0000001206087291 */ /* 0x000fe400080f0eff */
[----:B-1----:R-:W-:-:S04]  /*0290*/  ULEA UR6, UP0, UR7, UR10, 0x3 ;  /* 0x0000000a07067291 */ /* 0x002fc8000f8018ff */
[----:B------:R-:W-:Y:S02]  /*02a0*/  ULEA.HI.X UR7, UR7, UR11, UR8, 0x3, UP0 ;  /* 0x0000000b07077291 */ /* 0x000fe400080f1c08 */
[----:B------:R-:W-:-:S04]  /*02b0*/  IMAD.U32 R6, RZ, RZ, UR6 ;  /* 0x00000006ff067e24 */ /* 0x000fc8000f8e00ff */
[----:B------:R-:W-:-:S06]  /*02c0*/  IMAD.U32 R7, RZ, RZ, UR7 ;  /* 0x00000007ff077e24 */ /* 0x000fcc000f8e00ff */
[----:B------:R-:W2:Y:S01]  /*02d0*/  LDG.E.64 R6, desc[UR16][R6.64+-0x8] ;  /* 0xfffff81006067981 */ /* 0x000ea2000c1e1b00 */
[----:B------:R-:W-:Y:S01]  /*02e0*/  IMAD.MOV.U32 R2, RZ, RZ, 0x1 ;  /* 0x00000001ff027424 */ /* 0x000fe200078e00ff */
[----:B------:R-:W-:Y:S01]  /*02f0*/  FSETP.GEU.AND P2, PT, |R9|, 6.5827683646048100446e-37, PT ;  /* 0x036000000900780b */ /* 0x000fe20003f4e200 */
        /* <DEDUP_REMOVED lines=13> */
[----:B------:R-:W-:Y:S05]  /*03d0*/  CALL.REL.NOINC `($__internal_3_$__cuda_sm20_div_rn_f64_full) ;  /* 0x00000000008c7944 */ /* 0x000fea0003c00000 */
.L_x_61:
[----:B------:R0:W-:Y:S02]  /*03e0*/  STG.E.64 desc[UR16][R4.64+-0x8], R2 ;  /* 0xfffff80204007986 */ /* 0x0001e4000c101b10 */
.L_x_60:
[----:B------:R-:W-:Y:S05]  /*03f0*/  BSYNC.RECONVERGENT B0 ;  /* 0x0000000000007941 */ /* 0x000fea0003800200 */
.L_x_59:
[----:B------:R-:W-:Y:S01]  /*0400*/  BAR.SYNC.DEFER_BLOCKING 0x0 ;  /* 0x0000000000007b1d */ /* 0x000fe20000010000 */
[----:B------:R-:W-:-:S05]  /*0410*/  ISETP.GE.AND P1, PT, R10, UR9, PT ;  /* 0x000000090a007c0c */ /* 0x000fca000bf26270 */
[----:B------:R-:W-:Y:S08]  /*0420*/  BSSY.RECONVERGENT B0, `(.L_x_62) ;  /* 0x0000015000007945 */ /* 0x000ff00003800200 */
[----:B------:R-:W-:Y:S05]  /*0430*/  @P1 BRA `(.L_x_63) ;  /* 0x00000000004c1947 */ /* 0x000fea0003800000 */
[----:B------:R-:W1:Y:S01]  /*0440*/  LDC R11, c[0x0][0x3a0] ;  /* 0x0000e800ff0b7b82 */ /* 0x000e620000000800 */
[----:B------:R-:W-:Y:S02]  /*0450*/  IMAD.MOV.U32 R15, RZ, RZ, R0 ;  /* 0x000000ffff0f7224 */ /* 0x000fe400078e0000 */
[--C-:B------:R-:W-:Y:S02]  /*0460*/  IMAD.MOV.U32 R14, RZ, RZ, R10.reuse ;  /* 0x000000ffff0e7224 */ /* 0x100fe400078e000a */
[----:B-1----:R-:W-:-:S07]  /*0470*/  IMAD R11, R11, UR9, R10 ;  /* 0x000000090b0b7c24 */ /* 0x002fce000f8e020a */
.L_x_64:
[----:B------:R-:W2:Y:S02]  /*0480*/  LDG.E.64 R12, desc[UR16][R4.64+-0x8] ;  /* 0xfffff810040c7981 */ /* 0x000ea4000c1e1b00 */
[----:B--2---:R-:W-:-:S14]  /*0490*/  DSETP.NEU.AND P1, PT, R12, RZ, PT ;  /* 0x000000ff0c00722a */ /* 0x004fdc0003f2d000 */
[----:B0-----:R-:W0:Y:S08]  /*04a0*/  @P1 LDC.64 R2, c[0x0][0x388] ;  /* 0x0000e200ff021b82 */ /* 0x001e300000000a00 */
[----:B------:R-:W1:Y:S01]  /*04b0*/  @P1 LDC.64 R6, c[0x0][0x398] ;  /* 0x0000e600ff061b82 */ /* 0x000e620000000a00 */
[----:B0-----:R-:W-:-:S06]  /*04c0*/  @P1 IMAD.WIDE R2, R11, 0x8, R2 ;  /* 0x000000080b021825 */ /* 0x001fcc00078e0202 */
[----:B------:R-:W2:Y:S01]  /*04d0*/  @P1 LDG.E.64 R2, desc[UR16][R2.64] ;  /* 0x0000001002021981 */ /* 0x000ea2000c1e1b00 */
[----:B-1----:R-:W-:-:S05]  /*04e0*/  @P1 IMAD.WIDE R6, R15, 0x8, R6 ;  /* 0x000000080f061825 */ /* 0x002fca00078e0206 */
[----:B------:R-:W2:Y:S01]  /*04f0*/  @P1 LDG.E.64 R8, desc[UR16][R6.64] ;  /* 0x0000001006081981 */ /* 0x000ea2000c1e1b00 */
[----:B------:R-:W-:Y:S02]  /*0500*/  VIADD R14, R14, UR13 ;  /* 0x0000000d0e0e7c36 */ /* 0x000fe40008000000 */
[----:B------:R-:W-:Y:S02]  /*0510*/  VIADD R11, R11, UR13 ;  /* 0x0000000d0b0b7c36 */ /* 0x000fe40008000000 */
[----:B------:R-:W-:Y:S01]  /*0520*/  VIADD R15, R15, UR13 ;  /* 0x0000000d0f0f7c36 */ /* 0x000fe20008000000 */
[----:B--2---:R-:W-:-:S07]  /*0530*/  @P1 DFMA R8, -R12, R2, R8 ;  /* 0x000000020c08122b */ /* 0x004fce0000000108 */
[----:B------:R1:W-:Y:S01]  /*0540*/  @P1 STG.E.64 desc[UR16][R6.64], R8 ;  /* 0x0000000806001986 */ /* 0x0003e2000c101b10 */
[----:B------:R-:W-:-:S13]  /*0550*/  ISETP.GE.AND P1, PT, R14, UR9, PT ;  /* 0x000000090e007c0c */ /* 0x000fda000bf26270 */
[----:B-1----:R-:W-:Y:S05]  /*0560*/  @!P1 BRA `(.L_x_64) ;  /* 0xfffffffc00c49947 */ /* 0x002fea000383ffff */
.L_x_63:
[----:B------:R-:W-:Y:S05]  /*0570*/  BSYNC.RECONVERGENT B0 ;  /* 0x0000000000007941 */ /* 0x000fea0003800200 */
.L_x_62:
[----:B------:R-:W-:Y:S01]  /*0580*/  BAR.SYNC.DEFER_BLOCKING 0x0 ;  /* 0x0000000000007b1d */ /* 0x000fe20000010000 */
[----:B------:R-:W-:-:S05]  /*0590*/  UISETP.GT.AND UP0, UPT, UR5, 0x1, UPT ;  /* 0x000000010500788c */ /* 0x000fca000bf04270 */
[----:B------:R-:W-:-:S04]  /*05a0*/  UMOV UR5, UR9 ;  /* 0x0000000900057c82 */ /* 0x000fc80008000000 */
[----:B------:R-:W-:Y:S05]  /*05b0*/  BRA.U UP0, `(.L_x_65) ;  /* 0xfffffff900e87547 */ /* 0x000fea000b83ffff */
.L_x_58:
[----:B------:R-:W1:Y:S01]  /*05c0*/  LDCU UR5, c[0x0][0x384] ;  /* 0x00007080ff0577ac */ /* 0x000e620008000800 */
[----:B------:R-:W-:-:S04]  /*05d0*/  UIADD3 UR4, UPT, UPT, UR14, UR4, URZ ;  /* 0x000000040e047290 */ /* 0x000fc8000fffe0ff */
[----:B-1----:R-:W-:-:S09]  /*05e0*/  UISETP.GE.AND UP0, UPT, UR4, UR5, UPT ;  /* 0x000000050400728c */ /* 0x002fd2000bf06270 */
[----:B------:R-:W-:Y:S05]  /*05f0*/  BRA.U !UP0, `(.L_x_66) ;  /* 0xfffffff908b87547 */ /* 0x000fea000b83ffff */
[----:B------:R-:W-:Y:S05]  /*0600*/  EXIT ;  /* 0x000000000000794d */ /* 0x000fea0003800000 */
        .weak           $__internal_3_$__cuda_sm20_div_rn_f64_full
        .type           $__internal_3_$__cuda_sm20_div_rn_f64_full,@function
        .size           $__internal_3_$__cuda_sm20_div_rn_f64_full,(.L_x_86 - $__internal_3_$__cuda_sm20_div_rn_f64_full)
$__internal_3_$__cuda_sm20_div_rn_f64_full:
[C---:B------:R-:W-:Y:S01]  /*0610*/  FSETP.GEU.AND P1, PT, |R7|.reuse, 1.469367938527859385e-39, PT ;  /* 0x001000000700780b */ /* 0x040fe20003f2e200 */
[----:B------:R-:W-:Y:S01]  /*0620*/  IMAD.MOV.U32 R12, RZ, RZ, 0x1 ;  /* 0x00000001ff0c7424 */ /* 0x000fe200078e00ff */
[----:B------:R-:W-:Y:S01]  /*0630*/  LOP3.LUT R2, R7, 0x800fffff, RZ, 0xc0, !PT ;  /* 0x800fffff07027812 */ /* 0x000fe200078ec0ff */
[----:B------:R-:W-:Y:S01]  /*0640*/  IMAD.MOV.U32 R15, RZ, RZ, 0x1ca00000 ;  /* 0x1ca00000ff0f7424 */ /* 0x000fe200078e00ff */
[C---:B------:R-:W-:Y:S01]  /*0650*/  FSETP.GEU.AND P3, PT, |R9|.reuse, 1.469367938527859385e-39, PT ;  /* 0x001000000900780b */ /* 0x040fe20003f6e200 */
[----:B------:R-:W-:Y:S01]  /*0660*/  BSSY.RECONVERGENT B1, `(.L_x_67) ;  /* 0x0000053000017945 */ /* 0x000fe20003800200 */
[----:B------:R-:W-:Y:S01]  /*0670*/  LOP3.LUT R3, R2, 0x3ff00000, RZ, 0xfc, !PT ;  /* 0x3ff0000002037812 */ /* 0x000fe200078efcff */
[----:B------:R-:W-:Y:S01]  /*0680*/  IMAD.MOV.U32 R2, RZ, RZ, R6 ;  /* 0x000000ffff027224 */ /* 0x000fe200078e0006 */
[----:B------:R-:W-:Y:S02]  /*0690*/  LOP3.LUT R11, R9, 0x7ff00000, RZ, 0xc0, !PT ;  /* 0x7ff00000090b7812 */ /* 0x000fe400078ec0ff */
[----:B------:R-:W-:-:S03]  /*06a0*/  LOP3.LUT R20, R7, 0x7ff00000, RZ, 0xc0, !PT ;  /* 0x7ff0000007147812 */ /* 0x000fc600078ec0ff */
[----:B------:R-:W-:Y:S01]  /*06b0*/  @!P1 DMUL R2, R6, 8.98846567431157953865e+307 ;  /* 0x7fe0000006029828 */ /* 0x000fe20000000000 */
[----:B------:R-:W-:-:S03]  /*06c0*/  ISETP.GE.U32.AND P2, PT, R11, R20, PT ;  /* 0x000000140b00720c */ /* 0x000fc60003f46070 */
[----:B------:R-:W-:Y:S02]  /*06d0*/  @!P3 LOP3.LUT R18, R7, 0x7ff00000, RZ, 0xc0, !PT ;  /* 0x7ff000000712b812 */ /* 0x000fe400078ec0ff */
[----:B------:R-:W0:Y:S02]  /*06e0*/  MUFU.RCP64H R13, R3 ;  /* 0x00000003000d7308 */ /* 0x000e240000001800 */
[----:B------:R-:W-:-:S04]  /*06f0*/  @!P3 ISETP.GE.U32.AND P4, PT, R11, R18, PT ;  /* 0x000000120b00b20c */ /* 0x000fc80003f86070 */
        /* <DEDUP_REMOVED lines=11> */
[----:B------:R-:W-:Y:S01]  /*07b0*/  @!P3 DFMA R12, R12, 2, -R22 ;  /* 0x400000000c0cb82b */ /* 0x000fe20000000816 */
[----:B------:R-:W-:-:S04]  /*07c0*/  IMAD.MOV.U32 R22, RZ, RZ, R11 ;  /* 0x000000ffff167224 */ /* 0x000fc800078e000b */
[----:B------:R-:W-:Y:S01]  /*07d0*/  DFMA R16, R16, R18, R16 ;  /* 0x000000121010722b */ /* 0x000fe20000000010 */
[----:B------:R-:W-:Y:S01]  /*07e0*/  IMAD.MOV.U32 R23, RZ, RZ, R20 ;  /* 0x000000ffff177224 */ /* 0x000fe200078e0014 */
[----:B------:R-:W-:-:S03]  /*07f0*/  @!P1 LOP3.LUT R23, R3, 0x7ff00000, RZ, 0xc0, !PT ;  /* 0x7ff0000003179812 */ /* 0x000fc600078ec0ff */
[----:B------:R-:W-:Y:S02]  /*0800*/  @!P3 LOP3.LUT R22, R13, 0x7ff00000, RZ, 0xc0, !PT ;  /* 0x7ff000000d16b812 */ /* 0x000fe400078ec0ff */
[----:B------:R-:W-:Y:S01]  /*0810*/  VIADD R25, R23, 0xffffffff ;  /* 0xffffffff17197836 */ /* 0x000fe20000000000 */
[----:B------:R-:W-:Y:S02]  /*0820*/  DMUL R18, R16, R12 ;  /* 0x0000000c10127228 */ /* 0x000fe40000000000 */
[----:B------:R-:W-:-:S05]  /*0830*/  VIADD R24, R22, 0xffffffff ;  /* 0xffffffff16187836 */ /* 0x000fca0000000000 */
[----:B------:R-:W-:Y:S01]  /*0840*/  ISETP.GT.U32.AND P1, PT, R24, 0x7feffffe, PT ;  /* 0x7feffffe1800780c */ /* 0x000fe20003f24070 */
[----:B------:R-:W-:-:S03]  /*0850*/  DFMA R20, R18, -R2, R12 ;  /* 0x800000021214722b */ /* 0x000fc6000000000c */
[----:B------:R-:W-:-:S05]  /*0860*/  ISETP.GT.U32.OR P1, PT, R25, 0x7feffffe, P1 ;  /* 0x7feffffe1900780c */ /* 0x000fca0000f24470 */
[----:B------:R-:W-:-:S08]  /*0870*/  DFMA R16, R16, R20, R18 ;  /* 0x000000141010722b */ /* 0x000fd00000000012 */
[----:B------:R-:W-:Y:S05]  /*0880*/  @P1 BRA `(.L_x_68) ;  /* 0x00000000006c1947 */ /* 0x000fea0003800000 */
[----:B------:R-:W-:-:S04]  /*0890*/  LOP3.LUT R18, R7, 0x7ff00000, RZ, 0xc0, !PT ;  /* 0x7ff0000007127812 */ /* 0x000fc800078ec0ff */
[CC--:B------:R-:W-:Y:S02]  /*08a0*/  VIADDMNMX R8, R11.reuse, -R18.reuse, 0xb9600000, !PT ;  /* 0xb96000000b087446 */ /* 0x0c0fe40007800912 */
[----:B------:R-:W-:Y:S02]  /*08b0*/  ISETP.GE.U32.AND P1, PT, R11, R18, PT ;  /* 0x000000120b00720c */ /* 0x000fe40003f26070 */
[----:B------:R-:W-:Y:S02]  /*08c0*/  VIMNMX R8, PT, PT, R8, 0x46a00000, PT ;  /* 0x46a0000008087848 */ /* 0x000fe40003fe0100 */
[----:B------:R-:W-:-:S05]  /*08d0*/  SEL R11, R15, 0x63400000, !P1 ;  /* 0x634000000f0b7807 */ /* 0x000fca0004800000 */
[----:B------:R-:W-:Y:S02]  /*08e0*/  IMAD.IADD R11, R8, 0x1, -R11 ;  /* 0x00000001080b7824 */ /* 0x000fe400078e0a0b */
[----:B------:R-:W-:Y:S02]  /*08f0*/  IMAD.MOV.U32 R8, RZ, RZ, RZ ;  /* 0x000000ffff087224 */ /* 0x000fe400078e00ff */
        /* <DEDUP_REMOVED lines=20> */
.L_x_68:
        /* <DEDUP_REMOVED lines=16> */
.L_x_71:
[----:B------:R-:W-:Y:S01]  /*0b40*/  LOP3.LUT R19, R7, 0x80000, RZ, 0xfc, !PT ;  /* 0x0008000007137812 */ /* 0x000fe200078efcff */
[----:B------:R-:W-:Y:S01]  /*0b50*/  IMAD.MOV.U32 R18, RZ, RZ, R6 ;  /* 0x000000ffff127224 */ /* 0x000fe200078e0006 */
[----:B------:R-:W-:Y:S06]  /*0b60*/  BRA `(.L_x_69) ;  /* 0x0000000000087947 */ /* 0x000fec0003800000 */
.L_x_70:
[----:B------:R-:W-:Y:S01]  /*0b70*/  LOP3.LUT R19, R9, 0x80000, RZ, 0xfc, !PT ;  /* 0x0008000009137812 */ /* 0x000fe200078efcff */
[----:B------:R-:W-:-:S07]  /*0b80*/  IMAD.MOV.U32 R18, RZ, RZ, R8 ;  /* 0x000000ffff127224 */ /* 0x000fce00078e0008 */
.L_x_69:
[----:B------:R-:W-:Y:S05]  /*0b90*/  BSYNC.RECONVERGENT B1 ;  /* 0x0000000000017941 */ /* 0x000fea0003800200 */
.L_x_67:
[----:B------:R-:W-:Y:S02]  /*0ba0*/  IMAD.MOV.U32 R15, RZ, RZ, 0x0 ;  /* 0x00000000ff0f7424 */ /* 0x000fe400078e00ff */
[----:B------:R-:W-:Y:S02]  /*0bb0*/  IMAD.MOV.U32 R2, RZ, RZ, R18 ;  /* 0x000000ffff027224 */ /* 0x000fe400078e0012 */
[----:B------:R-:W-:Y:S01]  /*0bc0*/  IMAD.MOV.U32 R3, RZ, RZ, R19 ;  /* 0x000000ffff037224 */ /* 0x000fe200078e0013 */
[----:B------:R-:W-:Y:S06]  /*0bd0*/  RET.REL.NODEC R14 `(_Z20operation_left_upperiiPdiS_ib) ;  /* 0xfffffff40e087950 */ /* 0x000fec0003c3ffff */
.L_x_72:
        /* <DEDUP_REMOVED lines=10> */
.L_x_86:


//--------------------- .text._Z12scale_matrixiidPdi --------------------------
	.section	.text._Z12scale_matrixiidPdi,"ax",@progbits
	.align	128
        .global         _Z12scale_matrixiidPdi
        .type           _Z12scale_matrixiidPdi,@function
        .size           _Z12scale_matrixiidPdi,(.L_x_91 - _Z12scale_matrixiidPdi)
        .other          _Z12scale_matrixiidPdi,@"STO_CUDA_ENTRY STV_DEFAULT"
_Z12scale_matrixiidPdi:
.text._Z12scale_matrixiidPdi:
[----:B------:R-:W-:Y:S08]  /*0000*/  LDC R1, c[0x0][0x37c] ;  /* 0x0000df00ff017b82 */ /* 0x000ff00000000800 */
[----:B------:R-:W0:Y:S08]  /*0010*/  S2UR UR4, SR_CTAID.X ;  /* 0x00000000000479c3 */ /* 0x000e300000002500 */
[----:B------:R-:W0:Y:S02]  /*0020*/  LDC R0, c[0x0][0x384] ;  /* 0x0000e100ff007b82 */ /* 0x000e240000000800 */
[----:B0-----:R-:W-:-:S13]  /*0030*/  ISETP.LE.AND P0, PT, R0, UR4, PT ;  /* 0x0000000400007c0c */ /* 0x001fda000bf03270 */
[----:B------:R-:W-:Y:S05]  /*0040*/  @P0 EXIT ;  /* 0x000000000000094d */ /* 0x000fea0003800000 */
[----:B------:R-:W0:Y:S01]  /*0050*/  S2R R0, SR_TID.X ;  /* 0x0000000000007919 */ /* 0x000e220000002100 */
[----:B------:R-:W1:Y:S01]  /*0060*/  LDCU UR5, c[0x0][0x360] ;  /* 0x00006c00ff0577ac */ /* 0x000e620008000800 */
[----:B------:R-:W2:Y:S01]  /*0070*/  LDCU.64 UR8, c[0x0][0x358] ;  /* 0x00006b00ff0877ac */ /* 0x000ea20008000a00 */
[----:B------:R-:W3:Y:S02]  /*0080*/  LDCU UR6, c[0x0][0x370] ;  /* 0x00006e00ff0677ac */ /* 0x000ee40008000800 */
.L_x_76:
[----:B0-----:R-:W0:Y:S01]  /*0090*/  LDCU UR7, c[0x0][0x380] ;  /* 0x00007000ff0777ac */ /* 0x001e220008000800 */
[----:B----4-:R-:W4:Y:S01]  /*00a0*/  LDC R9, c[0x0][0x398] ;  /* 0x0000e600ff097b82 */ /* 0x010f220000000800 */
[----:B------:R-:W-:Y:S01]  /*00b0*/  BSSY.RECONVERGENT B0, `(.L_x_73) ;  /* 0x000000d000007945 */ /* 0x000fe20003800200 */
[----:B------:R-:W1:Y:S06]  /*00c0*/  LDCU.64 UR10, c[0x0][0x388] ;  /* 0x00007100ff0a77ac */ /* 0x000e6c0008000a00 */
[----:B------:R-:W1:Y:S01]  /*00d0*/  LDC.64 R6, c[0x0][0x390] ;  /* 0x0000e400ff067b82 */ /* 0x000e620000000a00 */
[----:B0-----:R-:W-:-:S13]  /*00e0*/  ISETP.GE.AND P0, PT, R0, UR7, PT ;  /* 0x0000000700007c0c */ /* 0x001fda000bf06270 */
[----:B------:R-:W-:Y:S05]  /*00f0*/  @P0 BRA `(.L_x_74) ;  /* 0x0000000000200947 */ /* 0x000fea0003800000 */
.L_x_75:
[----:B0---4-:R-:W-:-:S04]  /*0100*/  IMAD R3, R9, UR4, R0 ;  /* 0x0000000409037c24 */ /* 0x011fc8000f8e0200 */
[----:B-1----:R-:W-:-:S05]  /*0110*/  IMAD.WIDE R2, R3, 0x8, R6 ;  /* 0x0000000803027825 */ /* 0x002fca00078e0206 */
[----:B--2---:R-:W2:Y:S01]  /*0120*/  LDG.E.64 R4, desc[UR8][R2.64] ;  /* 0x0000000802047981 */ /* 0x004ea2000c1e1b00 */
[----:B------:R-:W-:-:S04]  /*0130*/  IADD3 R0, PT, PT, R0, UR5, RZ ;  /* 0x0000000500007c10 */ /* 0x000fc8000fffe0ff */
[----:B------:R-:W-:Y:S01]  /*0140*/  ISETP.GE.AND P0, PT, R0, UR7, PT ;  /* 0x0000000700007c0c */ /* 0x000fe2000bf06270 */
[----:B--2---:R-:W-:-:S07]  /*0150*/  DMUL R4, R4, UR10 ;  /* 0x0000000a04047c28 */ /* 0x004fce0008000000 */
[----:B------:R0:W-:Y:S05]  /*0160*/  STG.E.64 desc[UR8][R2.64], R4 ;  /* 0x0000000402007986 */ /* 0x0001ea000c101b08 */
[----:B------:R-:W-:Y:S05]  /*0170*/  @!P0 BRA `(.L_x_75) ;  /* 0xfffffffc00e08947 */ /* 0x000fea000383ffff */
.L_x_74:
[----:B-123--:R-:W-:Y:S05]  /*0180*/  BSYNC.RECONVERGENT B0 ;  /* 0x0000000000007941 */ /* 0x00efea0003800200 */
.L_x_73:
[----:B------:R-:W1:Y:S01]  /*0190*/  LDCU UR7, c[0x0][0x384] ;  /* 0x00007080ff0777ac */ /* 0x000e620008000800 */
[----:B------:R-:W-:-:S04]  /*01a0*/  UIADD3 UR4, UPT, UPT, UR6, UR4, URZ ;  /* 0x0000000406047290 */ /* 0x000fc8000fffe0ff */
[----:B-1----:R-:W-:-:S09]  /*01b0*/  UISETP.GE.AND UP0, UPT, UR4, UR7, UPT ;  /* 0x000000070400728c */ /* 0x002fd2000bf06270 */
[----:B------:R-:W-:Y:S05]  /*01c0*/  BRA.U !UP0, `(.L_x_76) ;  /* 0xfffffffd08b07547 */ /* 0x000fea000b83ffff */
[----:B------:R-:W-:Y:S05]  /*01d0*/  EXIT ;  /* 0x000000000000794d */ /* 0x000fea0003800000 */
.L_x_77:
        /* <DEDUP_REMOVED lines=10> */
.L_x_91:


//--------------------- .text._Z11zero_matrixiiPdi --------------------------
	.section	.text._Z11zero_matrixiiPdi,"ax",@progbits
	.align	128
        .global         _Z11zero_matrixiiPdi
        .type           _Z11zero_matrixiiPdi,@function
        .size           _Z11zero_matrixiiPdi,(.L_x_92 - _Z11zero_matrixiiPdi)
        .other          _Z11zero_matrixiiPdi,@"STO_CUDA_ENTRY STV_DEFAULT"
_Z11zero_matrixiiPdi:
.text._Z11zero_matrixiiPdi:
        /* <DEDUP_REMOVED lines=9> */
.L_x_81:
[----:B------:R-:W0:Y:S01]  /*0090*/  LDCU UR7, c[0x0][0x380] ;  /* 0x00007000ff0777ac */ /* 0x000e220008000800 */
[----:B------:R-:W-:Y:S01]  /*00a0*/  BSSY.RECONVERGENT B0, `(.L_x_78) ;  /* 0x000000b000007945 */ /* 0x000fe20003800200 */
[----:B0-----:R-:W-:-:S13]  /*00b0*/  ISETP.GE.AND P0, PT, R0, UR7, PT ;  /* 0x0000000700007c0c */ /* 0x001fda000bf06270 */
[----:B-----5:R-:W-:Y:S05]  /*00c0*/  @P0 BRA `(.L_x_79) ;  /* 0x0000000000200947 */ /* 0x020fea0003800000 */
[----:B------:R-:W0:Y:S08]  /*00d0*/  LDC R7, c[0x0][0x390] ;  /* 0x0000e400ff077b82 */ /* 0x000e300000000800 */
[----:B------:R-:W4:Y:S02]  /*00e0*/  LDC.64 R4, c[0x0][0x388] ;  /* 0x0000e200ff047b82 */ /* 0x000f240000000a00 */
.L_x_80:
[----:B0----5:R-:W-:Y:S01]  /*00f0*/  IMAD R3, R7, UR4, R0 ;  /* 0x0000000407037c24 */ /* 0x021fe2000f8e0200 */
[----:B-1----:R-:W-:-:S03]  /*0100*/  IADD3 R0, PT, PT, R0, UR5, RZ ;  /* 0x0000000500007c10 */ /* 0x002fc6000fffe0ff */
[----:B----4-:R-:W-:Y:S01]  /*0110*/  IMAD.WIDE R2, R3, 0x8, R4 ;  /* 0x0000000803027825 */ /* 0x010fe200078e0204 */
[----:B------:R-:W-:-:S04]  /*0120*/  ISETP.GE.AND P0, PT, R0, UR7, PT ;  /* 0x0000000700007c0c */ /* 0x000fc8000bf06270 */
[----:B--2---:R5:W-:Y:S09]  /*0130*/  STG.E.64 desc[UR8][R2.64], RZ ;  /* 0x000000ff02007986 */ /* 0x004bf2000c101b08 */
[----:B------:R-:W-:Y:S05]  /*0140*/  @!P0 BRA `(.L_x_80) ;  /* 0xfffffffc00e88947 */ /* 0x000fea000383ffff */
.L_x_79:
[----:B-123--:R-:W-:Y:S05]  /*0150*/  BSYNC.RECONVERGENT B0 ;  /* 0x0000000000007941 */ /* 0x00efea0003800200 */
.L_x_78:
[----:B------:R-:W0:Y:S01]  /*0160*/  LDCU UR7, c[0x0][0x384] ;  /* 0x00007080ff0777ac */ /* 0x000e220008000800 */
[----:B------:R-:W-:-:S04]  /*0170*/  UIADD3 UR4, UPT, UPT, UR6, UR4, URZ ;  /* 0x0000000406047290 */ /* 0x000fc8000fffe0ff */
[----:B0-----:R-:W-:-:S09]  /*0180*/  UISETP.GE.AND UP0, UPT, UR4, UR7, UPT ;  /* 0x000000070400728c */ /* 0x001fd2000bf06270 */
[----:B------:R-:W-:Y:S05]  /*0190*/  BRA.U !UP0, `(.L_x_81) ;  /* 0xfffffffd08bc7547 */ /* 0x000fea000b83ffff */
[----:B------:R-:W-:Y:S05]  /*01a0*/  EXIT ;  /* 0x000000000000794d */ /* 0x000fea0003800000 */
.L_x_82:
        /* <DEDUP_REMOVED lines=13> */
.L_x_92:


//--------------------- .nv.shared._Z22operation_left_lower_tiidPdiS_ib --------------------------
	.section	.nv.shared._Z22operation_left_lower_tiidPdiS_ib,"aw",@nobits
	.sectionflags	@""
	.align	8
.nv.shared._Z22operation_left_lower_tiidPdiS_ib:
	.zero		3072


//--------------------- .nv.shared.reserved.0     --------------------------
	.section	.nv.shared.reserved.0,"aw",@nobits
	.weak		__nv_reservedSMEM_offset_0_alias
	.size		__nv_reservedSMEM_offset_0_alias, 0, 64
	.other		__nv_reservedSMEM_offset_0_alias,@"STO_CUDA_RESERVED_SHARED STV_DEFAULT"
__nv_reservedSMEM_offset_0_alias:
	.zero		0
	.zero		64


//--------------------- .nv.shared._Z22operation_left_upper_tiidPdiS_ib --------------------------
	.section	.nv.shared._Z22operation_left_upper_tiidPdiS_ib,"aw",@nobits
	.sectionflags	@""
	.align	8
.nv.shared._Z22operation_left_upper_tiidPdiS_ib:
	.zero		3072


//--------------------- .nv.constant0._Z22operation_left_lower_tiidPdiS_ib --------------------------
	.section	.nv.constant0._Z22operation_left_lower_tiidPdiS_ib,"a",@progbits
	.sectionflags	@""
	.align	4
.nv.constant0._Z22operation_left_lower_tiidPdiS_ib:
	.zero		941


//--------------------- .nv.constant0._Z22operation_left_upper_tiidPdiS_ib --------------------------
	.section	.nv.constant0._Z22operation_left_upper_tiidPdiS_ib,"a",@progbits
	.sectionflags	@""
	.align	4
.nv.constant0._Z22operation_left_upper_tiidPdiS_ib:
	.zero		941


//--------------------- .nv.constant0._Z20operation_left_loweriiPdiS_ib --------------------------
	.section	.nv.constant0._Z20operation_left_loweriiPdiS_ib,"a",@progbits
	.sectionflags	@""
	.align	4
.nv.constant0._Z20operation_left_loweriiPdiS_ib:
	.zero		933


//--------------------- .nv.constant0._Z20operation_left_upperiiPdiS_ib --------------------------
	.section	.nv.constant0._Z20operation_left_upperiiPdiS_ib,"a",@progbits
	.sectionflags	@""
	.align	4
.nv.constant0._Z20operation_left_upperiiPdiS_ib:
	.zero		933


//--------------------- .nv.constant0._Z12scale_matrixiidPdi --------------------------
	.section	.nv.constant0._Z12scale_matrixiidPdi,"a",@progbits
	.sectionflags	@""
	.align	4
.nv.constant0._Z12scale_matrixiidPdi:
	.zero		924


//--------------------- .nv.constant0._Z11zero_matrixiiPdi --------------------------
	.section	.nv.constant0._Z11zero_matrixiiPdi,"a",@progbits
	.sectionflags	@""
	.align	4
.nv.constant0._Z11zero_matrixiiPdi:
	.zero		916


//--------------------- SYMBOLS --------------------------

	.type		.nv.reservedSmem.offset0,@object
	.size		.nv.reservedSmem.offset0,0x4
	.type		.nv.reservedSmem.cap,@object
	.size		.nv.reservedSmem.cap,0x4
